	.target	sm_90a

	.elftype	@"ET_EXEC"


//--------------------- .note.nv.tkinfo           --------------------------
	.section	.note.nv.tkinfo,"",@"SHT_NOTE"
	.sectionflags	@"SHF_NOTE_NV_TKINFO"
	.tkinfo
        /*0018*/ 	.word	0x00000002
        /*0030*/ 	.string	""
        /*0030*/ 	.string	"ptxas"
        /*0030*/ 	.string	"Cuda compilation tools, release 13.0, V13.0.88"
        /*0030*/ 	.string	"Build cuda_13.0.r13.0/compiler.36424714_0"
        /*0030*/ 	.string	"-arch sm_90a -m 64 "



//--------------------- .note.nv.cuinfo           --------------------------
	.section	.note.nv.cuinfo,"",@"SHT_NOTE"
	.sectionflags	@"SHF_NOTE_NV_CUINFO"
        /*0018*/ 	.short	0x0002
        /*001a*/ 	.short	0x005a
        /*001c*/ 	.short	0x0082
	.zero		2


//--------------------- .nv.info                  --------------------------
	.section	.nv.info,"",@"SHT_CUDA_INFO"
	.align	4


	//----- nvinfo : EIATTR_REGCOUNT
	.align		4
        /*0000*/ 	.byte	0x04, 0x2f
        /*0002*/ 	.short	(.L_15 - .L_14)
	.align		4
.L_14:
        /*0004*/ 	.word	index@(_ZN7cutlass13device_kernelINS_4gemm6kernel13GemmUniversalIN4cute5tupleIJiiiiEEENS1_10collective13CollectiveMmaINS1_34MainloopSm90TmaGmmaWarpSpecializedILi2ENS5_IJNS4_1CILi2EEENSA_ILi1EEESC_EEENS1_35KernelTmaWarpSpecializedCooperativeEEENS5_IJNSA_ILi256EEENSA_ILi48EEENSA_ILi128EEEEEENS_6half_tENS5_IJlSC_lEEESK_SL_NS4_8TiledMMAINS4_8MMA_AtomIJNS4_4SM904GMMA25MMA_64x16x16_F32F16F16_SSILNSP_5MajorE0ELSR_0ELNSP_7ScaleInE1ELSS_1EEEEEENS4_6LayoutISD_NS5_IJSC_NSA_ILi0EEESW_EEEEENS5_IJNS4_10UnderscoreESZ_SZ_EEEEENS4_13SM90_TMA_LOADENS4_14ComposedLayoutINS4_7SwizzleILi3ELi4ELi3EEENS4_18smem_ptr_flag_bitsILi16EEENSV_INS5_IJNSA_ILi8EEENSA_ILi64EEEEEENS5_IJS19_SC_EEEEEEEvNS4_8identityENS4_23SM90_TMA_LOAD_MULTICASTES1D_vS1E_EENS_8epilogue10collective6detail29Sm90TmaWarpSpecializedAdapterINS1I_15DefaultEpilogueISK_SL_SL_NS1H_6thread17LinearCombinationISK_Li1EffLNS1M_9ScaleType4KindE0ELNS_15FloatRoundStyleE2ESK_EENS1_15EpilogueDefaultEEEEEvvEEEEvNT_6ParamsE)
        /*0008*/ 	.word	0x000000a8


	//----- nvinfo : EIATTR_FRAME_SIZE
	.align		4
.L_15:
        /*000c*/ 	.byte	0x04, 0x11
        /*000e*/ 	.short	(.L_17 - .L_16)
	.align		4
.L_16:
        /*0010*/ 	.word	index@(_ZN7cutlass13device_kernelINS_4gemm6kernel13GemmUniversalIN4cute5tupleIJiiiiEEENS1_10collective13CollectiveMmaINS1_34MainloopSm90TmaGmmaWarpSpecializedILi2ENS5_IJNS4_1CILi2EEENSA_ILi1EEESC_EEENS1_35KernelTmaWarpSpecializedCooperativeEEENS5_IJNSA_ILi256EEENSA_ILi48EEENSA_ILi128EEEEEENS_6half_tENS5_IJlSC_lEEESK_SL_NS4_8TiledMMAINS4_8MMA_AtomIJNS4_4SM904GMMA25MMA_64x16x16_F32F16F16_SSILNSP_5MajorE0ELSR_0ELNSP_7ScaleInE1ELSS_1EEEEEENS4_6LayoutISD_NS5_IJSC_NSA_ILi0EEESW_EEEEENS5_IJNS4_10UnderscoreESZ_SZ_EEEEENS4_13SM90_TMA_LOADENS4_14ComposedLayoutINS4_7SwizzleILi3ELi4ELi3EEENS4_18smem_ptr_flag_bitsILi16EEENSV_INS5_IJNSA_ILi8EEENSA_ILi64EEEEEENS5_IJS19_SC_EEEEEEEvNS4_8identityENS4_23SM90_TMA_LOAD_MULTICASTES1D_vS1E_EENS_8epilogue10collective6detail29Sm90TmaWarpSpecializedAdapterINS1I_15DefaultEpilogueISK_SL_SL_NS1H_6thread17LinearCombinationISK_Li1EffLNS1M_9ScaleType4KindE0ELNS_15FloatRoundStyleE2ESK_EENS1_15EpilogueDefaultEEEEEvvEEEEvNT_6ParamsE)
        /*0014*/ 	.word	0x00000000


	//----- nvinfo : EIATTR_MIN_STACK_SIZE
	.align		4
.L_17:
        /*0018*/ 	.byte	0x04, 0x12
        /*001a*/ 	.short	(.L_19 - .L_18)
	.align		4
.L_18:
        /*001c*/ 	.word	index@(_ZN7cutlass13device_kernelINS_4gemm6kernel13GemmUniversalIN4cute5tupleIJiiiiEEENS1_10collective13CollectiveMmaINS1_34MainloopSm90TmaGmmaWarpSpecializedILi2ENS5_IJNS4_1CILi2EEENSA_ILi1EEESC_EEENS1_35KernelTmaWarpSpecializedCooperativeEEENS5_IJNSA_ILi256EEENSA_ILi48EEENSA_ILi128EEEEEENS_6half_tENS5_IJlSC_lEEESK_SL_NS4_8TiledMMAINS4_8MMA_AtomIJNS4_4SM904GMMA25MMA_64x16x16_F32F16F16_SSILNSP_5MajorE0ELSR_0ELNSP_7ScaleInE1ELSS_1EEEEEENS4_6LayoutISD_NS5_IJSC_NSA_ILi0EEESW_EEEEENS5_IJNS4_10UnderscoreESZ_SZ_EEEEENS4_13SM90_TMA_LOADENS4_14ComposedLayoutINS4_7SwizzleILi3ELi4ELi3EEENS4_18smem_ptr_flag_bitsILi16EEENSV_INS5_IJNSA_ILi8EEENSA_ILi64EEEEEENS5_IJS19_SC_EEEEEEEvNS4_8identityENS4_23SM90_TMA_LOAD_MULTICASTES1D_vS1E_EENS_8epilogue10collective6detail29Sm90TmaWarpSpecializedAdapterINS1I_15DefaultEpilogueISK_SL_SL_NS1H_6thread17LinearCombinationISK_Li1EffLNS1M_9ScaleType4KindE0ELNS_15FloatRoundStyleE2ESK_EENS1_15EpilogueDefaultEEEEEvvEEEEvNT_6ParamsE)
        /*0020*/ 	.word	0x00000000
.L_19:


//--------------------- .nv.compat                --------------------------
	.section	.nv.compat,"",@"SHT_CUDA_COMPAT_INFO"
	.align	4
        /*0000*/ 	.byte	0x02, 0x09, 0x01, 0x00, 0x02, 0x02, 0x04, 0x00, 0x02, 0x05, 0x05, 0x00, 0x03, 0x07, 0x01, 0x01
        /*0010*/ 	.byte	0x02, 0x03, 0x01, 0x00, 0x02, 0x06, 0x01, 0x00, 0x04, 0x0b, 0x08, 0x00, 0x00, 0x00, 0x00, 0x00
        /*0020*/ 	.byte	0x00, 0x00, 0x00, 0x00


//--------------------- .nv.info._ZN7cutlass13device_kernelINS_4gemm6kernel13GemmUniversalIN4cute5tupleIJiiiiEEENS1_10collective13CollectiveMmaINS1_34MainloopSm90TmaGmmaWarpSpecializedILi2ENS5_IJNS4_1CILi2EEENSA_ILi1EEESC_EEENS1_35KernelTmaWarpSpecializedCooperativeEEENS5_IJNSA_ILi256EEENSA_ILi48EEENSA_ILi128EEEEEENS_6half_tENS5_IJlSC_lEEESK_SL_NS4_8TiledMMAINS4_8MMA_AtomIJNS4_4SM904GMMA25MMA_64x16x16_F32F16F16_SSILNSP_5MajorE0ELSR_0ELNSP_7ScaleInE1ELSS_1EEEEEENS4_6LayoutISD_NS5_IJSC_NSA_ILi0EEESW_EEEEENS5_IJNS4_10UnderscoreESZ_SZ_EEEEENS4_13SM90_TMA_LOADENS4_14ComposedLayoutINS4_7SwizzleILi3ELi4ELi3EEENS4_18smem_ptr_flag_bitsILi16EEENSV_INS5_IJNSA_ILi8EEENSA_ILi64EEEEEENS5_IJS19_SC_EEEEEEEvNS4_8identityENS4_23SM90_TMA_LOAD_MULTICASTES1D_vS1E_EENS_8epilogue10collective6detail29Sm90TmaWarpSpecializedAdapterINS1I_15DefaultEpilogueISK_SL_SL_NS1H_6thread17LinearCombinationISK_Li1EffLNS1M_9ScaleType4KindE0ELNS_15FloatRoundStyleE2ESK_EENS1_15EpilogueDefaultEEEEEvvEEEEvNT_6ParamsE --------------------------
	.section	.nv.info._ZN7cutlass13device_kernelINS_4gemm6kernel13GemmUniversalIN4cute5tupleIJiiiiEEENS1_10collective13CollectiveMmaINS1_34MainloopSm90TmaGmmaWarpSpecializedILi2ENS5_IJNS4_1CILi2EEENSA_ILi1EEESC_EEENS1_35KernelTmaWarpSpecializedCooperativeEEENS5_IJNSA_ILi256EEENSA_ILi48EEENSA_ILi128EEEEEENS_6half_tENS5_IJlSC_lEEESK_SL_NS4_8TiledMMAINS4_8MMA_AtomIJNS4_4SM904GMMA25MMA_64x16x16_F32F16F16_SSILNSP_5MajorE0ELSR_0ELNSP_7ScaleInE1ELSS_1EEEEEENS4_6LayoutISD_NS5_IJSC_NSA_ILi0EEESW_EEEEENS5_IJNS4_10UnderscoreESZ_SZ_EEEEENS4_13SM90_TMA_LOADENS4_14ComposedLayoutINS4_7SwizzleILi3ELi4ELi3EEENS4_18smem_ptr_flag_bitsILi16EEENSV_INS5_IJNSA_ILi8EEENSA_ILi64EEEEEENS5_IJS19_SC_EEEEEEEvNS4_8identityENS4_23SM90_TMA_LOAD_MULTICASTES1D_vS1E_EENS_8epilogue10collective6detail29Sm90TmaWarpSpecializedAdapterINS1I_15DefaultEpilogueISK_SL_SL_NS1H_6thread17LinearCombinationISK_Li1EffLNS1M_9ScaleType4KindE0ELNS_15FloatRoundStyleE2ESK_EENS1_15EpilogueDefaultEEEEEvvEEEEvNT_6ParamsE,"",@"SHT_CUDA_INFO"
	.sectionflags	@""
	.align	4


	//----- nvinfo : EIATTR_CUDA_API_VERSION
	.align		4
        /*0000*/ 	.byte	0x04, 0x37
        /*0002*/ 	.short	(.L_21 - .L_20)
.L_20:
        /*0004*/ 	.word	0x00000082


	//----- nvinfo : EIATTR_KPARAM_INFO
	.align		4
.L_21:
        /*0008*/ 	.byte	0x04, 0x17
        /*000a*/ 	.short	(.L_23 - .L_22)
.L_22:
        /*000c*/ 	.word	0x00000000
        /*0010*/ 	.short	0x0000
        /*0012*/ 	.short	0x0070
        /*0014*/ 	.byte	0x00, 0xf0, 0x01, 0x10


	//----- nvinfo : EIATTR_SPARSE_MMA_MASK
	.align		4
.L_23:
        /*0018*/ 	.byte	0x03, 0x50
        /*001a*/ 	.short	0x0000


	//----- nvinfo : EIATTR_MAXREG_COUNT
	.align		4
        /*001c*/ 	.byte	0x03, 0x1b
        /*001e*/ 	.short	0x00a8


	//----- nvinfo : EIATTR_NUM_BARRIERS
	.align		4
        /*0020*/ 	.byte	0x02, 0x4c
        /*0022*/ 	.byte	0x01
	.zero		1


	//----- nvinfo : EIATTR_EXTERNS
	.align		4
        /*0024*/ 	.byte	0x04, 0x0f
        /*0026*/ 	.short	(.L_25 - .L_24)


	//   ....[0]....
	.align		4
.L_24:
        /*0028*/ 	.word	index@(__assertfail)


	//----- nvinfo : EIATTR_MERCURY_ISA_VERSION
	.align		4
.L_25:
        /*002c*/ 	.byte	0x03, 0x5f
        /*002e*/ 	.short	0x0101


	//----- nvinfo : EIATTR_INT_WARP_WIDE_INSTR_OFFSETS
	.align		4
        /*0030*/ 	.byte	0x04, 0x31
        /*0032*/ 	.short	(.L_27 - .L_26)


	//   ....[0]....
.L_26:
        /*0034*/ 	.word	0x00000450


	//   ....[1]....
        /*0038*/ 	.word	0x00000480


	//   ....[2]....
        /*003c*/ 	.word	0x00000640


	//   ....[3]....
        /*0040*/ 	.word	0x00004020


	//----- nvinfo : EIATTR_COOP_GROUP_MASK_REGIDS
	.align		4
.L_27:
        /*0044*/ 	.byte	0x04, 0x29
        /*0046*/ 	.short	(.L_29 - .L_28)


	//   ....[0]....
.L_28:
        /*0048*/ 	.word	0xffffffff


	//   ....[1]....
        /*004c*/ 	.word	0xffffffff


	//   ....[2]....
        /*0050*/ 	.word	0xffffffff


	//   ....[3]....
        /*0054*/ 	.word	0xffffffff


	//   ....[4]....
        /*0058*/ 	.word	0xffffffff


	//   ....[5]....
        /*005c*/ 	.word	0xffffffff


	//----- nvinfo : EIATTR_COOP_GROUP_INSTR_OFFSETS
	.align		4
.L_29:
        /*0060*/ 	.byte	0x04, 0x28
        /*0062*/ 	.short	(.L_31 - .L_30)


	//   ....[0]....
.L_30:
        /*0064*/ 	.word	0x00000060


	//   ....[1]....
        /*0068*/ 	.word	0x00000070


	//   ....[2]....
        /*006c*/ 	.word	0x00000130


	//   ....[3]....
        /*0070*/ 	.word	0x00000290


	//   ....[4]....
        /*0074*/ 	.word	0x000007c0


	//   ....[5]....
        /*0078*/ 	.word	0x00001430


	//----- nvinfo : EIATTR_REG_RECONFIG
	.align		4
.L_31:
        /*007c*/ 	.byte	0x01, 0x54
	.zero		2


	//----- nvinfo : EIATTR_SYSCALL_OFFSETS
	.align		4
        /*0080*/ 	.byte	0x04, 0x46
        /*0082*/ 	.short	(.L_33 - .L_32)


	//   ....[0]....
.L_32:
        /*0084*/ 	.word	0x00001620


	//----- nvinfo : EIATTR_MBARRIER_INSTR_OFFSETS
	.align		4
.L_33:
        /*0088*/ 	.byte	0x04, 0x39
        /*008a*/ 	.short	(.L_35 - .L_34)


	//   ....[0]....
.L_34:
        /*008c*/ 	.word	0x00000230
        /*0090*/ 	.word	0x000000ff
        /*0094*/ 	.word	0x00000000
        /*0098*/ 	.short	0x0100
        /*009a*/ 	.byte	0x08
	.zero		1


	//   ....[1]....
        /*009c*/ 	.word	0x00000240
        /*00a0*/ 	.word	0x000000ff
        /*00a4*/ 	.word	0x00000010
        /*00a8*/ 	.short	0x0100
        /*00aa*/ 	.byte	0x08
	.zero		1


	//   ....[2]....
        /*00ac*/ 	.word	0x00000250
        /*00b0*/ 	.word	0x000000ff
        /*00b4*/ 	.word	0x00000008
        /*00b8*/ 	.short	0x0100
        /*00ba*/ 	.byte	0x08
	.zero		1


	//   ....[3]....
        /*00bc*/ 	.word	0x00000260
        /*00c0*/ 	.word	0x000000ff
        /*00c4*/ 	.word	0x00000018
        /*00c8*/ 	.short	0x0100
        /*00ca*/ 	.byte	0x08
	.zero		1


	//   ....[4]....
        /*00cc*/ 	.word	0x000006d0
        /*00d0*/ 	.word	0x000000ff
        /*00d4*/ 	.word	0x00000030
        /*00d8*/ 	.short	0x0100
        /*00da*/ 	.byte	0x06
	.zero		1


	//   ....[5]....
        /*00dc*/ 	.word	0x00000760
        /*00e0*/ 	.word	0x000000ff
        /*00e4*/ 	.word	0x00000038
        /*00e8*/ 	.short	0x0100
        /*00ea*/ 	.byte	0x06
	.zero		1


	//   ....[6]....
        /*00ec*/ 	.word	0x000016e0
        /*00f0*/ 	.word	0x00000003
        /*00f4*/ 	.word	0x00000000
        /*00f8*/ 	.short	0x010a
        /*00fa*/ 	.byte	0x3f
	.zero		1


	//   ....[7]....
        /*00fc*/ 	.word	0x00001740
        /*0100*/ 	.word	0x00000003
        /*0104*/ 	.word	0x00000000
        /*0108*/ 	.short	0x010a
        /*010a*/ 	.byte	0x3f
	.zero		1


	//   ....[8]....
        /*010c*/ 	.word	0x00002b70
        /*0110*/ 	.word	0x00000005
        /*0114*/ 	.word	0x00000000
        /*0118*/ 	.short	0x010a
        /*011a*/ 	.byte	0x3f
	.zero		1


	//   ....[9]....
        /*011c*/ 	.word	0x00002bb0
        /*0120*/ 	.word	0x00000005
        /*0124*/ 	.word	0x00000000
        /*0128*/ 	.short	0x010a
        /*012a*/ 	.byte	0x3f
	.zero		1


	//   ....[10]....
        /*012c*/ 	.word	0x00003ed0
        /*0130*/ 	.word	0x00000004
        /*0134*/ 	.word	0x00000000
        /*0138*/ 	.short	0x0101
        /*013a*/ 	.byte	0x3f
	.zero		1


	//   ....[11]....
        /*013c*/ 	.word	0x00004090
        /*0140*/ 	.word	0x00000000
        /*0144*/ 	.word	0x00000000
        /*0148*/ 	.short	0x0101
        /*014a*/ 	.byte	0x3f
	.zero		1


	//   ....[12]....
        /*014c*/ 	.word	0x000083f0
        /*0150*/ 	.word	0x00000015
        /*0154*/ 	.word	0x00000010
        /*0158*/ 	.short	0x010a
        /*015a*/ 	.byte	0x3f
	.zero		1


	//   ....[13]....
        /*015c*/ 	.word	0x00008880
        /*0160*/ 	.word	0x00000005
        /*0164*/ 	.word	0x00000038
        /*0168*/ 	.short	0x0101
        /*016a*/ 	.byte	0x3f
	.zero		1


	//   ....[14]....
        /*016c*/ 	.word	0x00008f90
        /*0170*/ 	.word	0x00000007
        /*0174*/ 	.word	0x00000000
        /*0178*/ 	.short	0x010a
        /*017a*/ 	.byte	0x3f
	.zero		1


	//   ....[15]....
        /*017c*/ 	.word	0x00009010
        /*0180*/ 	.word	0x00000005
        /*0184*/ 	.word	0x00000000
        /*0188*/ 	.short	0x010a
        /*018a*/ 	.byte	0x3f
	.zero		1


	//   ....[16]....
        /*018c*/ 	.word	0x00009070
        /*0190*/ 	.word	0x00000003
        /*0194*/ 	.word	0x00000000
        /*0198*/ 	.short	0x010a
        /*019a*/ 	.byte	0x3f
	.zero		1


	//   ....[17]....
        /*019c*/ 	.word	0x000090c0
        /*01a0*/ 	.word	0x00000005
        /*01a4*/ 	.word	0x00000000
        /*01a8*/ 	.short	0x010a
        /*01aa*/ 	.byte	0x3f
	.zero		1


	//   ....[18]....
        /*01ac*/ 	.word	0x00009190
        /*01b0*/ 	.word	0x00000015
        /*01b4*/ 	.word	0x00000010
        /*01b8*/ 	.short	0x010a
        /*01ba*/ 	.byte	0x3f
	.zero		1


	//   ....[19]....
        /*01bc*/ 	.word	0x00009260
        /*01c0*/ 	.word	0x00000007
        /*01c4*/ 	.word	0x00000000
        /*01c8*/ 	.short	0x010a
        /*01ca*/ 	.byte	0x3f
	.zero		1


	//----- nvinfo : EIATTR_NUM_MBARRIERS
	.align		4
.L_35:
        /*01cc*/ 	.byte	0x03, 0x38
        /*01ce*/ 	.short	0x0006


	//----- nvinfo : EIATTR_EXIT_INSTR_OFFSETS
	.align		4
        /*01d0*/ 	.byte	0x04, 0x1c
        /*01d2*/ 	.short	(.L_37 - .L_36)


	//   ....[0]....
.L_36:
        /*01d4*/ 	.word	0x00000990


	//   ....[1]....
        /*01d8*/ 	.word	0x000011b0


	//   ....[2]....
        /*01dc*/ 	.word	0x00007b90


	//   ....[3]....
        /*01e0*/ 	.word	0x000080f0


	//   ....[4]....
        /*01e4*/ 	.word	0x00009060


	//----- nvinfo : EIATTR_MAX_THREADS
	.align		4
.L_37:
        /*01e8*/ 	.byte	0x04, 0x05
        /*01ea*/ 	.short	(.L_39 - .L_38)
.L_38:
        /*01ec*/ 	.word	0x00000180
        /*01f0*/ 	.word	0x00000001
        /*01f4*/ 	.word	0x00000001


	//----- nvinfo : EIATTR_CRS_STACK_SIZE
	.align		4
.L_39:
        /*01f8*/ 	.byte	0x04, 0x1e
        /*01fa*/ 	.short	(.L_41 - .L_40)
.L_40:
        /*01fc*/ 	.word	0x00000000


	//----- nvinfo : EIATTR_CBANK_PARAM_SIZE
	.align		4
.L_41:
        /*0200*/ 	.byte	0x03, 0x19
        /*0202*/ 	.short	0x0470


	//----- nvinfo : EIATTR_PARAM_CBANK
	.align		4
        /*0204*/ 	.byte	0x04, 0x0a
        /*0206*/ 	.short	(.L_43 - .L_42)
	.align		4
.L_42:
        /*0208*/ 	.word	index@(.nv.constant0._ZN7cutlass13device_kernelINS_4gemm6kernel13GemmUniversalIN4cute5tupleIJiiiiEEENS1_10collective13CollectiveMmaINS1_34MainloopSm90TmaGmmaWarpSpecializedILi2ENS5_IJNS4_1CILi2EEENSA_ILi1EEESC_EEENS1_35KernelTmaWarpSpecializedCooperativeEEENS5_IJNSA_ILi256EEENSA_ILi48EEENSA_ILi128EEEEEENS_6half_tENS5_IJlSC_lEEESK_SL_NS4_8TiledMMAINS4_8MMA_AtomIJNS4_4SM904GMMA25MMA_64x16x16_F32F16F16_SSILNSP_5MajorE0ELSR_0ELNSP_7ScaleInE1ELSS_1EEEEEENS4_6LayoutISD_NS5_IJSC_NSA_ILi0EEESW_EEEEENS5_IJNS4_10UnderscoreESZ_SZ_EEEEENS4_13SM90_TMA_LOADENS4_14ComposedLayoutINS4_7SwizzleILi3ELi4ELi3EEENS4_18smem_ptr_flag_bitsILi16EEENSV_INS5_IJNSA_ILi8EEENSA_ILi64EEEEEENS5_IJS19_SC_EEEEEEEvNS4_8identityENS4_23SM90_TMA_LOAD_MULTICASTES1D_vS1E_EENS_8epilogue10collective6detail29Sm90TmaWarpSpecializedAdapterINS1I_15DefaultEpilogueISK_SL_SL_NS1H_6thread17LinearCombinationISK_Li1EffLNS1M_9ScaleType4KindE0ELNS_15FloatRoundStyleE2ESK_EENS1_15EpilogueDefaultEEEEEvvEEEEvNT_6ParamsE)
        /*020c*/ 	.short	0x0210
        /*020e*/ 	.short	0x0470


	//----- nvinfo : EIATTR_SW_WAR
	.align		4
.L_43:
        /*0210*/ 	.byte	0x04, 0x36
        /*0212*/ 	.short	(.L_45 - .L_44)
.L_44:
        /*0214*/ 	.word	0x00000008
.L_45:


//--------------------- .nv.callgraph             --------------------------
	.section	.nv.callgraph,"",@"SHT_CUDA_CALLGRAPH"
	.align	4
	.sectionentsize	8
	.align		4
        /*0000*/ 	.word	0x00000000
	.align		4
        /*0004*/ 	.word	0xffffffff
	.align		4
        /*0008*/ 	.word	index@(_ZN7cutlass13device_kernelINS_4gemm6kernel13GemmUniversalIN4cute5tupleIJiiiiEEENS1_10collective13CollectiveMmaINS1_34MainloopSm90TmaGmmaWarpSpecializedILi2ENS5_IJNS4_1CILi2EEENSA_ILi1EEESC_EEENS1_35KernelTmaWarpSpecializedCooperativeEEENS5_IJNSA_ILi256EEENSA_ILi48EEENSA_ILi128EEEEEENS_6half_tENS5_IJlSC_lEEESK_SL_NS4_8TiledMMAINS4_8MMA_AtomIJNS4_4SM904GMMA25MMA_64x16x16_F32F16F16_SSILNSP_5MajorE0ELSR_0ELNSP_7ScaleInE1ELSS_1EEEEEENS4_6LayoutISD_NS5_IJSC_NSA_ILi0EEESW_EEEEENS5_IJNS4_10UnderscoreESZ_SZ_EEEEENS4_13SM90_TMA_LOADENS4_14ComposedLayoutINS4_7SwizzleILi3ELi4ELi3EEENS4_18smem_ptr_flag_bitsILi16EEENSV_INS5_IJNSA_ILi8EEENSA_ILi64EEEEEENS5_IJS19_SC_EEEEEEEvNS4_8identityENS4_23SM90_TMA_LOAD_MULTICASTES1D_vS1E_EENS_8epilogue10collective6detail29Sm90TmaWarpSpecializedAdapterINS1I_15DefaultEpilogueISK_SL_SL_NS1H_6thread17LinearCombinationISK_Li1EffLNS1M_9ScaleType4KindE0ELNS_15FloatRoundStyleE2ESK_EENS1_15EpilogueDefaultEEEEEvvEEEEvNT_6ParamsE)
	.align		4
        /*000c*/ 	.word	index@(__assertfail)
	.align		4
        /*0010*/ 	.word	0x00000000
	.align		4
        /*0014*/ 	.word	0xfffffffe
	.align		4
        /*0018*/ 	.word	0x00000000
	.align		4
        /*001c*/ 	.word	0xfffffffd
	.align		4
        /*0020*/ 	.word	0x00000000
	.align		4
        /*0024*/ 	.word	0xfffffffc


//--------------------- .nv.constant4             --------------------------
	.section	.nv.constant4,"a",@progbits
	.align	8
	.align		8
.nv.constant4:
        /*0000*/ 	.dword	__assertfail
	.align		8
        /*0008*/ 	.dword	__unnamed_1
	.align		8
        /*0010*/ 	.dword	_ZN40_INTERNAL_ff11ce1a_4_k_cu_733f1cbb_161304cuda3std3__45__cpo5beginE
	.align		8
        /*0018*/ 	.dword	_ZN40_INTERNAL_ff11ce1a_4_k_cu_733f1cbb_161304cuda3std3__45__cpo3endE
	.align		8
        /*0020*/ 	.dword	_ZN40_INTERNAL_ff11ce1a_4_k_cu_733f1cbb_161304cuda3std3__45__cpo6cbeginE
	.align		8
        /*0028*/ 	.dword	_ZN40_INTERNAL_ff11ce1a_4_k_cu_733f1cbb_161304cuda3std3__45__cpo4cendE
	.align		8
        /*0030*/ 	.dword	_ZN40_INTERNAL_ff11ce1a_4_k_cu_733f1cbb_161304cuda3std3__442_GLOBAL__N__ff11ce1a_4_k_cu_733f1cbb_161306ignoreE
	.align		8
        /*0038*/ 	.dword	_ZN40_INTERNAL_ff11ce1a_4_k_cu_733f1cbb_161304cuda3std3__419piecewise_constructE
	.align		8
        /*0040*/ 	.dword	_ZN40_INTERNAL_ff11ce1a_4_k_cu_733f1cbb_161304cuda3std3__48in_placeE
	.align		8
        /*0048*/ 	.dword	_ZN40_INTERNAL_ff11ce1a_4_k_cu_733f1cbb_161304cuda3std6ranges3__45__cpo4swapE
	.align		8
        /*0050*/ 	.dword	_ZN40_INTERNAL_ff11ce1a_4_k_cu_733f1cbb_161304cuda3std6ranges3__45__cpo9iter_moveE
	.align		8
        /*0058*/ 	.dword	_ZN40_INTERNAL_ff11ce1a_4_k_cu_733f1cbb_161304cute7productE
	.align		8
        /*0060*/ 	.dword	_ZN40_INTERNAL_ff11ce1a_4_k_cu_733f1cbb_161304cute1_E
	.align		8
        /*0068*/ 	.dword	$str$22
	.align		8
        /*0070*/ 	.dword	$str$23


//--------------------- .text._ZN7cutlass13device_kernelINS_4gemm6kernel13GemmUniversalIN4cute5tupleIJiiiiEEENS1_10collective13CollectiveMmaINS1_34MainloopSm90TmaGmmaWarpSpecializedILi2ENS5_IJNS4_1CILi2EEENSA_ILi1EEESC_EEENS1_35KernelTmaWarpSpecializedCooperativeEEENS5_IJNSA_ILi256EEENSA_ILi48EEENSA_ILi128EEEEEENS_6half_tENS5_IJlSC_lEEESK_SL_NS4_8TiledMMAINS4_8MMA_AtomIJNS4_4SM904GMMA25MMA_64x16x16_F32F16F16_SSILNSP_5MajorE0ELSR_0ELNSP_7ScaleInE1ELSS_1EEEEEENS4_6LayoutISD_NS5_IJSC_NSA_ILi0EEESW_EEEEENS5_IJNS4_10UnderscoreESZ_SZ_EEEEENS4_13SM90_TMA_LOADENS4_14ComposedLayoutINS4_7SwizzleILi3ELi4ELi3EEENS4_18smem_ptr_flag_bitsILi16EEENSV_INS5_IJNSA_ILi8EEENSA_ILi64EEEEEENS5_IJS19_SC_EEEEEEEvNS4_8identityENS4_23SM90_TMA_LOAD_MULTICASTES1D_vS1E_EENS_8epilogue10collective6detail29Sm90TmaWarpSpecializedAdapterINS1I_15DefaultEpilogueISK_SL_SL_NS1H_6thread17LinearCombinationISK_Li1EffLNS1M_9ScaleType4KindE0ELNS_15FloatRoundStyleE2ESK_EENS1_15EpilogueDefaultEEEEEvvEEEEvNT_6ParamsE --------------------------
	.section	.text._ZN7cutlass13device_kernelINS_4gemm6kernel13GemmUniversalIN4cute5tupleIJiiiiEEENS1_10collective13CollectiveMmaINS1_34MainloopSm90TmaGmmaWarpSpecializedILi2ENS5_IJNS4_1CILi2EEENSA_ILi1EEESC_EEENS1_35KernelTmaWarpSpecializedCooperativeEEENS5_IJNSA_ILi256EEENSA_ILi48EEENSA_ILi128EEEEEENS_6half_tENS5_IJlSC_lEEESK_SL_NS4_8TiledMMAINS4_8MMA_AtomIJNS4_4SM904GMMA25MMA_64x16x16_F32F16F16_SSILNSP_5MajorE0ELSR_0ELNSP_7ScaleInE1ELSS_1EEEEEENS4_6LayoutISD_NS5_IJSC_NSA_ILi0EEESW_EEEEENS5_IJNS4_10UnderscoreESZ_SZ_EEEEENS4_13SM90_TMA_LOADENS4_14ComposedLayoutINS4_7SwizzleILi3ELi4ELi3EEENS4_18smem_ptr_flag_bitsILi16EEENSV_INS5_IJNSA_ILi8EEENSA_ILi64EEEEEENS5_IJS19_SC_EEEEEEEvNS4_8identityENS4_23SM90_TMA_LOAD_MULTICASTES1D_vS1E_EENS_8epilogue10collective6detail29Sm90TmaWarpSpecializedAdapterINS1I_15DefaultEpilogueISK_SL_SL_NS1H_6thread17LinearCombinationISK_Li1EffLNS1M_9ScaleType4KindE0ELNS_15FloatRoundStyleE2ESK_EENS1_15EpilogueDefaultEEEEEvvEEEEvNT_6ParamsE,"ax",@progbits
	.align	128
.text._ZN7cutlass13device_kernelINS_4gemm6kernel13GemmUniversalIN4cute5tupleIJiiiiEEENS1_10collective13CollectiveMmaINS1_34MainloopSm90TmaGmmaWarpSpecializedILi2ENS5_IJNS4_1CILi2EEENSA_ILi1EEESC_EEENS1_35KernelTmaWarpSpecializedCooperativeEEENS5_IJNSA_ILi256EEENSA_ILi48EEENSA_ILi128EEEEEENS_6half_tENS5_IJlSC_lEEESK_SL_NS4_8TiledMMAINS4_8MMA_AtomIJNS4_4SM904GMMA25MMA_64x16x16_F32F16F16_SSILNSP_5MajorE0ELSR_0ELNSP_7ScaleInE1ELSS_1EEEEEENS4_6LayoutISD_NS5_IJSC_NSA_ILi0EEESW_EEEEENS5_IJNS4_10UnderscoreESZ_SZ_EEEEENS4_13SM90_TMA_LOADENS4_14ComposedLayoutINS4_7SwizzleILi3ELi4ELi3EEENS4_18smem_ptr_flag_bitsILi16EEENSV_INS5_IJNSA_ILi8EEENSA_ILi64EEEEEENS5_IJS19_SC_EEEEEEEvNS4_8identityENS4_23SM90_TMA_LOAD_MULTICASTES1D_vS1E_EENS_8epilogue10collective6detail29Sm90TmaWarpSpecializedAdapterINS1I_15DefaultEpilogueISK_SL_SL_NS1H_6thread17LinearCombinationISK_Li1EffLNS1M_9ScaleType4KindE0ELNS_15FloatRoundStyleE2ESK_EENS1_15EpilogueDefaultEEEEEvvEEEEvNT_6ParamsE:
        .type           _ZN7cutlass13device_kernelINS_4gemm6kernel13GemmUniversalIN4cute5tupleIJiiiiEEENS1_10collective13CollectiveMmaINS1_34MainloopSm90TmaGmmaWarpSpecializedILi2ENS5_IJNS4_1CILi2EEENSA_ILi1EEESC_EEENS1_35KernelTmaWarpSpecializedCooperativeEEENS5_IJNSA_ILi256EEENSA_ILi48EEENSA_ILi128EEEEEENS_6half_tENS5_IJlSC_lEEESK_SL_NS4_8TiledMMAINS4_8MMA_AtomIJNS4_4SM904GMMA25MMA_64x16x16_F32F16F16_SSILNSP_5MajorE0ELSR_0ELNSP_7ScaleInE1ELSS_1EEEEEENS4_6LayoutISD_NS5_IJSC_NSA_ILi0EEESW_EEEEENS5_IJNS4_10UnderscoreESZ_SZ_EEEEENS4_13SM90_TMA_LOADENS4_14ComposedLayoutINS4_7SwizzleILi3ELi4ELi3EEENS4_18smem_ptr_flag_bitsILi16EEENSV_INS5_IJNSA_ILi8EEENSA_ILi64EEEEEENS5_IJS19_SC_EEEEEEEvNS4_8identityENS4_23SM90_TMA_LOAD_MULTICASTES1D_vS1E_EENS_8epilogue10collective6detail29Sm90TmaWarpSpecializedAdapterINS1I_15DefaultEpilogueISK_SL_SL_NS1H_6thread17LinearCombinationISK_Li1EffLNS1M_9ScaleType4KindE0ELNS_15FloatRoundStyleE2ESK_EENS1_15EpilogueDefaultEEEEEvvEEEEvNT_6ParamsE,@function
        .size           _ZN7cutlass13device_kernelINS_4gemm6kernel13GemmUniversalIN4cute5tupleIJiiiiEEENS1_10collective13CollectiveMmaINS1_34MainloopSm90TmaGmmaWarpSpecializedILi2ENS5_IJNS4_1CILi2EEENSA_ILi1EEESC_EEENS1_35KernelTmaWarpSpecializedCooperativeEEENS5_IJNSA_ILi256EEENSA_ILi48EEENSA_ILi128EEEEEENS_6half_tENS5_IJlSC_lEEESK_SL_NS4_8TiledMMAINS4_8MMA_AtomIJNS4_4SM904GMMA25MMA_64x16x16_F32F16F16_SSILNSP_5MajorE0ELSR_0ELNSP_7ScaleInE1ELSS_1EEEEEENS4_6LayoutISD_NS5_IJSC_NSA_ILi0EEESW_EEEEENS5_IJNS4_10UnderscoreESZ_SZ_EEEEENS4_13SM90_TMA_LOADENS4_14ComposedLayoutINS4_7SwizzleILi3ELi4ELi3EEENS4_18smem_ptr_flag_bitsILi16EEENSV_INS5_IJNSA_ILi8EEENSA_ILi64EEEEEENS5_IJS19_SC_EEEEEEEvNS4_8identityENS4_23SM90_TMA_LOAD_MULTICASTES1D_vS1E_EENS_8epilogue10collective6detail29Sm90TmaWarpSpecializedAdapterINS1I_15DefaultEpilogueISK_SL_SL_NS1H_6thread17LinearCombinationISK_Li1EffLNS1M_9ScaleType4KindE0ELNS_15FloatRoundStyleE2ESK_EENS1_15EpilogueDefaultEEEEEvvEEEEvNT_6ParamsE,(.L_x_159 - _ZN7cutlass13device_kernelINS_4gemm6kernel13GemmUniversalIN4cute5tupleIJiiiiEEENS1_10collective13CollectiveMmaINS1_34MainloopSm90TmaGmmaWarpSpecializedILi2ENS5_IJNS4_1CILi2EEENSA_ILi1EEESC_EEENS1_35KernelTmaWarpSpecializedCooperativeEEENS5_IJNSA_ILi256EEENSA_ILi48EEENSA_ILi128EEEEEENS_6half_tENS5_IJlSC_lEEESK_SL_NS4_8TiledMMAINS4_8MMA_AtomIJNS4_4SM904GMMA25MMA_64x16x16_F32F16F16_SSILNSP_5MajorE0ELSR_0ELNSP_7ScaleInE1ELSS_1EEEEEENS4_6LayoutISD_NS5_IJSC_NSA_ILi0EEESW_EEEEENS5_IJNS4_10UnderscoreESZ_SZ_EEEEENS4_13SM90_TMA_LOADENS4_14ComposedLayoutINS4_7SwizzleILi3ELi4ELi3EEENS4_18smem_ptr_flag_bitsILi16EEENSV_INS5_IJNSA_ILi8EEENSA_ILi64EEEEEENS5_IJS19_SC_EEEEEEEvNS4_8identityENS4_23SM90_TMA_LOAD_MULTICASTES1D_vS1E_EENS_8epilogue10collective6detail29Sm90TmaWarpSpecializedAdapterINS1I_15DefaultEpilogueISK_SL_SL_NS1H_6thread17LinearCombinationISK_Li1EffLNS1M_9ScaleType4KindE0ELNS_15FloatRoundStyleE2ESK_EENS1_15EpilogueDefaultEEEEEvvEEEEvNT_6ParamsE)
        .other          _ZN7cutlass13device_kernelINS_4gemm6kernel13GemmUniversalIN4cute5tupleIJiiiiEEENS1_10collective13CollectiveMmaINS1_34MainloopSm90TmaGmmaWarpSpecializedILi2ENS5_IJNS4_1CILi2EEENSA_ILi1EEESC_EEENS1_35KernelTmaWarpSpecializedCooperativeEEENS5_IJNSA_ILi256EEENSA_ILi48EEENSA_ILi128EEEEEENS_6half_tENS5_IJlSC_lEEESK_SL_NS4_8TiledMMAINS4_8MMA_AtomIJNS4_4SM904GMMA25MMA_64x16x16_F32F16F16_SSILNSP_5MajorE0ELSR_0ELNSP_7ScaleInE1ELSS_1EEEEEENS4_6LayoutISD_NS5_IJSC_NSA_ILi0EEESW_EEEEENS5_IJNS4_10UnderscoreESZ_SZ_EEEEENS4_13SM90_TMA_LOADENS4_14ComposedLayoutINS4_7SwizzleILi3ELi4ELi3EEENS4_18smem_ptr_flag_bitsILi16EEENSV_INS5_IJNSA_ILi8EEENSA_ILi64EEEEEENS5_IJS19_SC_EEEEEEEvNS4_8identityENS4_23SM90_TMA_LOAD_MULTICASTES1D_vS1E_EENS_8epilogue10collective6detail29Sm90TmaWarpSpecializedAdapterINS1I_15DefaultEpilogueISK_SL_SL_NS1H_6thread17LinearCombinationISK_Li1EffLNS1M_9ScaleType4KindE0ELNS_15FloatRoundStyleE2ESK_EENS1_15EpilogueDefaultEEEEEvvEEEEvNT_6ParamsE,@"STO_CUDA_ENTRY STV_DEFAULT"
_ZN7cutlass13device_kernelINS_4gemm6kernel13GemmUniversalIN4cute5tupleIJiiiiEEENS1_10collective13CollectiveMmaINS1_34MainloopSm90TmaGmmaWarpSpecializedILi2ENS5_IJNS4_1CILi2EEENSA_ILi1EEESC_EEENS1_35KernelTmaWarpSpecializedCooperativeEEENS5_IJNSA_ILi256EEENSA_ILi48EEENSA_ILi128EEEEEENS_6half_tENS5_IJlSC_lEEESK_SL_NS4_8TiledMMAINS4_8MMA_AtomIJNS4_4SM904GMMA25MMA_64x16x16_F32F16F16_SSILNSP_5MajorE0ELSR_0ELNSP_7ScaleInE1ELSS_1EEEEEENS4_6LayoutISD_NS5_IJSC_NSA_ILi0EEESW_EEEEENS5_IJNS4_10UnderscoreESZ_SZ_EEEEENS4_13SM90_TMA_LOADENS4_14ComposedLayoutINS4_7SwizzleILi3ELi4ELi3EEENS4_18smem_ptr_flag_bitsILi16EEENSV_INS5_IJNSA_ILi8EEENSA_ILi64EEEEEENS5_IJS19_SC_EEEEEEEvNS4_8identityENS4_23SM90_TMA_LOAD_MULTICASTES1D_vS1E_EENS_8epilogue10collective6detail29Sm90TmaWarpSpecializedAdapterINS1I_15DefaultEpilogueISK_SL_SL_NS1H_6thread17LinearCombinationISK_Li1EffLNS1M_9ScaleType4KindE0ELNS_15FloatRoundStyleE2ESK_EENS1_15EpilogueDefaultEEEEEvvEEEEvNT_6ParamsE:
[----:B------:R-:W0:Y:S01]  /*0000*/  LDC R1, c[0x0][0x28] ;  /* 0x00000a00ff017b82 */ /* 0x000e220000000800 */
[----:B------:R-:W1:Y:S01]  /*0010*/  S2R R80, SR_TID.X ;  /* 0x0000000000507919 */ /* 0x000e620000002100 */
[----:B------:R-:W-:Y:S01]  /*0020*/  ELECT P0, URZ, PT ;  /* 0x00000000003f782f */ /* 0x000fe20003800000 */
[----:B------:R-:W-:Y:S01]  /*0030*/  BSSY B0, `(.L_x_0) ;  /* 0x000000f000007945 */ /* 0x000fe20003800000 */
[--C-:B-1----:R-:W-:Y:S02]  /*0040*/  SHF.R.U32.HI R0, RZ, 0x5, R80.reuse ;  /* 0x00000005ff007819 */ /* 0x102fe40000011650 */
[----:B------:R-:W-:-:S03]  /*0050*/  SHF.R.U32.HI R7, RZ, 0x7, R80 ;  /* 0x00000007ff077819 */ /* 0x000fc60000011650 */
[----:B------:R-:W1:Y:S04]  /*0060*/  SHFL.IDX PT, R3, R0, RZ, 0x1f ;  /* 0x00001fff00037589 */ /* 0x000e6800000e0000 */
[----:B------:R2:W3:Y:S01]  /*0070*/  SHFL.IDX PT, R2, R7, RZ, 0x1f ;  /* 0x00001fff07027589 */ /* 0x0004e200000e0000 */
[----:B-1----:R-:W-:-:S13]  /*0080*/  ISETP.NE.OR P0, PT, R3, RZ, !P0 ;  /* 0x000000ff0300720c */ /* 0x002fda0004705670 */
[----:B0-23--:R-:W-:Y:S05]  /*0090*/  @P0 BRA `(.L_x_1) ;  /* 0x0000000000200947 */ /* 0x00dfea0003800000 */
[----:B------:R-:W-:Y:S02]  /*00a0*/  ULDC.64 UR4, c[0x0][0x198] ;  /* 0x0000660000047ab9 */ /* 0x000fe40000000a00 */
[----:B------:R-:W-:Y:S02]  /*00b0*/  UIADD3 UR6, UP0, UR4, 0xf0, URZ ;  /* 0x000000f004067890 */ /* 0x000fe4000ff1e03f */
[----:B------:R-:W-:Y:S02]  /*00c0*/  UIADD3 UR4, UP1, UR4, 0x1f0, URZ ;  /* 0x000001f004047890 */ /* 0x000fe4000ff3e03f */
[----:B------:R-:W-:Y:S02]  /*00d0*/  UIADD3.X UR7, URZ, UR5, URZ, UP0, !UPT ;  /* 0x000000053f077290 */ /* 0x000fe400087fe43f */
[----:B------:R-:W-:-:S07]  /*00e0*/  UIADD3.X UR5, URZ, UR5, URZ, UP1, !UPT ;  /* 0x000000053f057290 */ /* 0x000fce0008ffe43f */
[----:B------:R0:W-:Y:S02]  /*00f0*/  UTMACCTL.PF [UR6] ;  /* 0x00000000060079b9 */ /* 0x0001e40008040000 */
[----:B------:R0:W-:Y:S02]  /*0100*/  UTMACCTL.PF [UR4] ;  /* 0x00000000040079b9 */ /* 0x0001e40008040000 */
[----:B0-----:R-:W-:Y:S01]  /*0110*/  NOP ;  /* 0x0000000000007918 */ /* 0x001fe20000000000 */
.L_x_1:
[----:B------:R-:W-:Y:S05]  /*0120*/  BSYNC B0 ;  /* 0x0000000000007941 */ /* 0x000fea0003800000 */
.L_x_0:
[----:B------:R-:W0:Y:S02]  /*0130*/  SHFL.IDX PT, R5, R0, RZ, 0x1f ;  /* 0x00001fff00057589 */ /* 0x000e2400000e0000 */
[----:B0-----:R-:W-:-:S13]  /*0140*/  ISETP.NE.AND P0, PT, R5, RZ, PT ;  /* 0x000000ff0500720c */ /* 0x001fda0003f05270 */
[----:B------:R-:W-:Y:S05]  /*0150*/  @P0 BRA `(.L_x_2) ;  /* 0x0000000000480947 */ /* 0x000fea0003800000 */
[----:B------:R-:W0:Y:S01]  /*0160*/  S2UR UR8, SR_CgaCtaId ;  /* 0x00000000000879c3 */ /* 0x000e220000008800 */
[----:B------:R-:W-:Y:S01]  /*0170*/  UMOV UR4, 0x400 ;  /* 0x0000040000047882 */ /* 0x000fe20000000000 */
[----:B------:R-:W-:Y:S01]  /*0180*/  UMOV UR5, 0x1 ;  /* 0x0000000100057882 */ /* 0x000fe20000000000 */
[----:B------:R-:W-:Y:S01]  /*0190*/  UMOV UR6, 0x4 ;  /* 0x0000000400067882 */ /* 0x000fe20000000000 */
[----:B------:R-:W-:Y:S01]  /*01a0*/  ELECT P0, URZ, PT ;  /* 0x00000000003f782f */ /* 0x000fe20003800000 */
[----:B------:R-:W-:-:S04]  /*01b0*/  UIADD3 UR6, -UR6, 0x100000, URZ ;  /* 0x0010000006067890 */ /* 0x000fc8000fffe13f */
[----:B------:R-:W-:Y:S02]  /*01c0*/  USHF.L.U32 UR7, UR6, 0xb, URZ ;  /* 0x0000000b06077899 */ /* 0x000fe4000800063f */
[----:B------:R-:W-:Y:S02]  /*01d0*/  USHF.L.U32 UR6, UR6, 0x1, URZ ;  /* 0x0000000106067899 */ /* 0x000fe4000800063f */
[----:B0-----:R-:W-:Y:S02]  /*01e0*/  ULEA UR8, UR8, UR4, 0x18 ;  /* 0x0000000408087291 */ /* 0x001fe4000f8ec03f */
[----:B------:R-:W-:-:S04]  /*01f0*/  UIADD3 UR4, -UR5, 0x100000, URZ ;  /* 0x0010000005047890 */ /* 0x000fc8000fffe13f */
[----:B------:R-:W-:Y:S02]  /*0200*/  USHF.L.U32 UR5, UR4, 0xb, URZ ;  /* 0x0000000b04057899 */ /* 0x000fe4000800063f */
[----:B------:R-:W-:Y:S01]  /*0210*/  USHF.L.U32 UR4, UR4, 0x1, URZ ;  /* 0x0000000104047899 */ /* 0x000fe2000800063f */
[----:B------:R-:W0:Y:S11]  /*0220*/  FENCE.VIEW.ASYNC.S ;  /* 0x00000000000073c6 */ /* 0x000e360000000000 */
[----:B0-----:R0:W1:Y:S01]  /*0230*/  SYNCS.EXCH.64 URZ, [UR8], UR4 ;  /* 0x00000004083f75b2 */ /* 0x0010620008000100 */
[----:B------:R0:W2:Y:S01]  /*0240*/  SYNCS.EXCH.64 URZ, [UR8+0x10], UR6 ;  /* 0x00001006083f75b2 */ /* 0x0000a20008000100 */
[----:B------:R0:W3:Y:S01]  /*0250*/  SYNCS.EXCH.64 URZ, [UR8+0x8], UR4 ;  /* 0x00000804083f75b2 */ /* 0x0000e20008000100 */
[----:B------:R0:W4:Y:S01]  /*0260*/  SYNCS.EXCH.64 URZ, [UR8+0x18], UR6 ;  /* 0x00001806083f75b2 */ /* 0x0001220008000100 */
[----:B------:R-:W-:Y:S01]  /*0270*/  NOP ;  /* 0x0000000000007918 */ /* 0x000fe20000000000 */
.L_x_2:
[----:B------:R-:W-:Y:S01]  /*0280*/  SHF.R.S32.HI R9, RZ, 0x1f, R80 ;  /* 0x0000001fff097819 */ /* 0x000fe20000011450 */
[----:B------:R-:W5:Y:S01]  /*0290*/  SHFL.IDX PT, R0, R0, RZ, 0x1f ;  /* 0x00001fff00007589 */ /* 0x000f6200000e0000 */
[----:B0-----:R-:W0:Y:S01]  /*02a0*/  S2UR UR8, SR_CTAID.X ;  /* 0x00000000000879c3 */ /* 0x001e220000002500 */
[----:B------:R-:W-:Y:S02]  /*02b0*/  ELECT P0, URZ, PT ;  /* 0x00000000003f782f */ /* 0x000fe40003800000 */
[----:B------:R-:W-:Y:S01]  /*02c0*/  LEA.HI R9, R9, R80, RZ, 0x7 ;  /* 0x0000005009097211 */ /* 0x000fe200078f38ff */
[----:B------:R-:W1:Y:S01]  /*02d0*/  S2R R4, SR_CTAID.Y ;  /* 0x0000000000047919 */ /* 0x000e620000002600 */
[----:B------:R-:W-:Y:S01]  /*02e0*/  SHF.R.S32.HI R6, RZ, 0x1f, R5 ;  /* 0x0000001fff067819 */ /* 0x000fe20000011405 */
[----:B------:R-:W-:Y:S01]  /*02f0*/  ULDC UR4, c[0x0][0x150] ;  /* 0x0000540000047ab9 */ /* 0x000fe20000000800 */
[----:B------:R-:W-:Y:S01]  /*0300*/  LOP3.LUT R9, R9, 0xffffff80, RZ, 0xc0, !PT ;  /* 0xffffff8009097812 */ /* 0x000fe200078ec0ff */
[----:B------:R-:W-:Y:S01]  /*0310*/  NOP ;  /* 0x0000000000007918 */ /* 0x000fe20000000000 */
[----:B------:R-:W-:Y:S01]  /*0320*/  LEA.HI R6, R6, R5, RZ, 0x2 ;  /* 0x0000000506067211 */ /* 0x000fe200078f10ff */
[----:B------:R-:W2:Y:S01]  /*0330*/  LDC R11, c[0x0][0x144] ;  /* 0x00005100ff0b7b82 */ /* 0x000ea20000000800 */
[----:B------:R-:W-:Y:S01]  /*0340*/  NOP ;  /* 0x0000000000007918 */ /* 0x000fe20000000000 */
[----:B------:R-:W-:Y:S01]  /*0350*/  IMAD.IADD R8, R80, 0x1, -R9 ;  /* 0x0000000150087824 */ /* 0x000fe200078e0a09 */
[----:B------:R-:W-:Y:S01]  /*0360*/  LOP3.LUT R6, R6, 0x3ffffffc, RZ, 0xc0, !PT ;  /* 0x3ffffffc06067812 */ /* 0x000fe200078ec0ff */
[----:B------:R-:W-:Y:S01]  /*0370*/  IMAD.MOV.U32 R22, RZ, RZ, 0x1 ;  /* 0x00000001ff167424 */ /* 0x000fe200078e00ff */
[----:B------:R-:W-:-:S02]  /*0380*/  ISETP.NE.AND P3, PT, R2, RZ, PT ;  /* 0x000000ff0200720c */ /* 0x000fc40003f65270 */
[----:B------:R-:W-:Y:S01]  /*0390*/  SHF.R.S32.HI R9, RZ, 0x1f, R8 ;  /* 0x0000001fff097819 */ /* 0x000fe20000011408 */
[----:B------:R-:W-:Y:S01]  /*03a0*/  IMAD.IADD R6, R5, 0x1, -R6 ;  /* 0x0000000105067824 */ /* 0x000fe200078e0a06 */
[----:B------:R-:W3:Y:S02]  /*03b0*/  LDC R13, c[0x0][0x140] ;  /* 0x00005000ff0d7b82 */ /* 0x000ee40000000800 */
[----:B------:R-:W-:Y:S02]  /*03c0*/  LEA.HI R9, R9, R8, RZ, 0x3 ;  /* 0x0000000809097211 */ /* 0x000fe400078f18ff */
[----:B-----5:R-:W-:Y:S02]  /*03d0*/  ISETP.NE.OR P0, PT, R0, RZ, !P0 ;  /* 0x000000ff0000720c */ /* 0x020fe40004705670 */
[----:B------:R-:W-:Y:S02]  /*03e0*/  SHF.R.S32.HI R0, RZ, 0x3, R9 ;  /* 0x00000003ff007819 */ /* 0x000fe40000011409 */
[----:B0-----:R-:W-:-:S02]  /*03f0*/  I2FP.F32.U32 R10, UR8 ;  /* 0x00000008000a7c45 */ /* 0x001fc40008201000 */
[----:B------:R-:W-:-:S03]  /*0400*/  SHF.R.S32.HI R9, RZ, 0x1f, R9 ;  /* 0x0000001fff097819 */ /* 0x000fc60000011409 */
[----:B------:R-:W-:Y:S01]  /*0410*/  FMUL R10, R10, UR4 ;  /* 0x000000040a0a7c20 */ /* 0x000fe20008400000 */
[----:B------:R-:W-:Y:S01]  /*0420*/  LEA.HI R9, R9, R0, RZ, 0x2 ;  /* 0x0000000009097211 */ /* 0x000fe200078f10ff */
[----:B------:R-:W-:Y:S01]  /*0430*/  ULDC UR4, c[0x0][0x154] ;  /* 0x0000550000047ab9 */ /* 0x000fe20000000800 */
[----:B-1----:R-:W-:Y:S01]  /*0440*/  I2FP.F32.U32 R12, R4 ;  /* 0x00000004000c7245 */ /* 0x002fe20000201000 */
[----:B------:R-:W-:Y:S01]  /*0450*/  VOTEU.ALL UP0, P0 ;  /* 0x00000000003f7886 */ /* 0x000fe20000000000 */
[----:B------:R-:W-:Y:S01]  /*0460*/  LOP3.LUT R9, R9, 0xfffffffc, RZ, 0xc0, !PT ;  /* 0xfffffffc09097812 */ /* 0x000fe200078ec0ff */
[----:B------:R-:W0:Y:S01]  /*0470*/  F2I.U32.TRUNC.NTZ R10, R10 ;  /* 0x0000000a000a7305 */ /* 0x000e22000020f000 */
[----:B------:R-:W-:Y:S01]  /*0480*/  VOTEU.ALL UP1, P0 ;  /* 0x00000000003f7886 */ /* 0x000fe20000020000 */
[----:B------:R-:W-:Y:S01]  /*0490*/  FMUL R12, R12, UR4 ;  /* 0x000000040c0c7c20 */ /* 0x000fe20008400000 */
[----:B------:R-:W1:Y:S01]  /*04a0*/  @!UP0 S2UR UR7, SR_CgaCtaId ;  /* 0x00000000000789c3 */ /* 0x000e620000008800 */
[----:B------:R-:W-:Y:S01]  /*04b0*/  IMAD.IADD R9, R0, 0x1, -R9 ;  /* 0x0000000100097824 */ /* 0x000fe200078e0a09 */
[----:B------:R-:W-:Y:S01]  /*04c0*/  SHF.R.S32.HI R0, RZ, 0x1f, R3 ;  /* 0x0000001fff007819 */ /* 0x000fe20000011403 */
[----:B------:R-:W-:Y:S01]  /*04d0*/  UMOV UR4, 0x20 ;  /* 0x0000002000047882 */ /* 0x000fe20000000000 */
[----:B------:R-:W-:Y:S01]  /*04e0*/  @!UP0 UMOV UR6, 0x400 ;  /* 0x0000040000068882 */ /* 0x000fe20000000000 */
[----:B------:R-:W-:Y:S01]  /*04f0*/  IMAD R19, R6, 0x4, R9 ;  /* 0x0000000406137824 */ /* 0x000fe200078e0209 */
[----:B------:R-:W5:Y:S01]  /*0500*/  F2I.U32.TRUNC.NTZ R12, R12 ;  /* 0x0000000c000c7305 */ /* 0x000f62000020f000 */
[----:B------:R-:W-:Y:S01]  /*0510*/  LEA.HI R0, R0, R3, RZ, 0x2 ;  /* 0x0000000300007211 */ /* 0x000fe200078f10ff */
[----:B------:R-:W4:Y:S01]  /*0520*/  LDC R9, c[0x0][0x148] ;  /* 0x00005200ff097b82 */ /* 0x000f220000000800 */
[----:B------:R-:W-:-:S04]  /*0530*/  @!UP0 UIADD3 UR4, -UR4, 0x100000, URZ ;  /* 0x0010000004048890 */ /* 0x000fc8000fffe13f */
[----:B------:R-:W-:Y:S02]  /*0540*/  @!UP0 USHF.L.U32 UR5, UR4, 0xb, URZ ;  /* 0x0000000b04058899 */ /* 0x000fe4000800063f */
[----:B------:R-:W-:Y:S01]  /*0550*/  @!UP0 USHF.L.U32 UR4, UR4, 0x1, URZ ;  /* 0x0000000104048899 */ /* 0x000fe2000800063f */
[----:B------:R-:W-:Y:S01]  /*0560*/  LEA.HI R6, R19, R19, RZ, 0x1 ;  /* 0x0000001313067211 */ /* 0x000fe200078f08ff */
[----:B0-----:R-:W-:Y:S01]  /*0570*/  IMAD.MOV R14, RZ, RZ, -R10 ;  /* 0x000000ffff0e7224 */ /* 0x001fe200078e0a0a */
[----:B------:R-:W-:Y:S02]  /*0580*/  LOP3.LUT R0, R0, 0xfffffffc, RZ, 0xc0, !PT ;  /* 0xfffffffc00007812 */ /* 0x000fe400078ec0ff */
[----:B------:R-:W-:Y:S01]  /*0590*/  LOP3.LUT R10, R6, 0xfffffffe, RZ, 0xc0, !PT ;  /* 0xfffffffe060a7812 */ /* 0x000fe200078ec0ff */
[----:B--2---:R-:W-:Y:S01]  /*05a0*/  IMAD R6, R11, R14, UR8 ;  /* 0x000000080b067e24 */ /* 0x004fe2000f8e020e */
[----:B---3--:R-:W-:Y:S01]  /*05b0*/  ISETP.EQ.U32.AND P2, PT, R13, 0x1, PT ;  /* 0x000000010d00780c */ /* 0x008fe20003f42070 */
[----:B------:R-:W-:-:S02]  /*05c0*/  IMAD.IADD R3, R3, 0x1, -R0 ;  /* 0x0000000103037824 */ /* 0x000fc400078e0a00 */
[C---:B------:R-:W-:Y:S02]  /*05d0*/  IMAD.IADD R11, R19.reuse, 0x1, -R10 ;  /* 0x00000001130b7824 */ /* 0x040fe400078e0a0a */
[----:B------:R-:W-:Y:S01]  /*05e0*/  IMAD.SHL.U32 R10, R19, 0x4, RZ ;  /* 0x00000004130a7824 */ /* 0x000fe200078e00ff */
[----:B------:R-:W-:Y:S01]  /*05f0*/  ISETP.NE.AND P1, PT, R3, 0x3, PT ;  /* 0x000000030300780c */ /* 0x000fe20003f25270 */
[----:B-----5:R-:W-:Y:S01]  /*0600*/  IMAD.MOV R24, RZ, RZ, -R12 ;  /* 0x000000ffff187224 */ /* 0x020fe200078e0a0c */
[----:B------:R-:W-:Y:S01]  /*0610*/  ISETP.NE.AND P4, PT, R11, R6, PT ;  /* 0x000000060b00720c */ /* 0x000fe20003f85270 */
[----:B-1----:R-:W-:Y:S01]  /*0620*/  @!UP0 ULEA UR6, UR7, UR6, 0x18 ;  /* 0x0000000607068291 */ /* 0x002fe2000f8ec03f */
[----:B------:R-:W-:Y:S01]  /*0630*/  LOP3.LUT R19, R19, 0xc, R10, 0x78, !PT ;  /* 0x0000000c13137812 */ /* 0x000fe200078e780a */
[----:B------:R-:W-:Y:S01]  /*0640*/  VOTEU.ALL UP0, P0 ;  /* 0x00000000003f7886 */ /* 0x000fe20000000000 */
[----:B------:R-:W-:Y:S01]  /*0650*/  LOP3.LUT P0, RZ, R8, 0x7, RZ, 0xc0, !PT ;  /* 0x0000000708ff7812 */ /* 0x000fe2000780c0ff */
[----:B------:R-:W-:Y:S01]  /*0660*/  VIADD R8, R2, 0xffffffff ;  /* 0xffffffff02087836 */ /* 0x000fe20000000000 */
[----:B------:R-:W-:Y:S01]  /*0670*/  ISETP.EQ.OR P1, PT, R3, RZ, !P1 ;  /* 0x000000ff0300720c */ /* 0x000fe20004f22670 */
[----:B----4-:R-:W-:Y:S01]  /*0680*/  IMAD R11, R9, R24, R4 ;  /* 0x00000018090b7224 */ /* 0x010fe200078e0204 */
[----:B------:R-:W-:-:S02]  /*0690*/  ISETP.LT.U32.AND P0, PT, R19, 0x2, !P0 ;  /* 0x000000021300780c */ /* 0x000fc40004701070 */
[----:B------:R-:W-:Y:S02]  /*06a0*/  ISETP.EQ.AND P1, PT, R2, RZ, P1 ;  /* 0x000000ff0200720c */ /* 0x000fe40000f22270 */
[----:B------:R-:W-:Y:S01]  /*06b0*/  ISETP.GE.U32.AND P6, PT, R8, 0x2, PT ;  /* 0x000000020800780c */ /* 0x000fe20003fc6070 */
[----:B------:R-:W0:Y:S02]  /*06c0*/  FENCE.VIEW.ASYNC.S ;  /* 0x00000000000073c6 */ /* 0x000e240000000000 */
[----:B0-----:R0:W1:Y:S01]  /*06d0*/  @!UP0 SYNCS.EXCH.64 URZ, [UR6+0x30], UR4 ;  /* 0x00003004063f85b2 */ /* 0x0010620008000100 */
[----:B------:R-:W-:Y:S02]  /*06e0*/  @P4 LEA.HI R0, R19, R19, RZ, 0x1 ;  /* 0x0000001313004211 */ /* 0x000fe400078f08ff */
[----:B------:R-:W-:Y:S02]  /*06f0*/  SEL R18, RZ, 0x1, !P1 ;  /* 0x00000001ff127807 */ /* 0x000fe40004800000 */
[----:B------:R-:W-:-:S02]  /*0700*/  @P4 SHF.R.S32.HI R0, RZ, 0x1, R0 ;  /* 0x00000001ff004819 */ /* 0x000fc40000011400 */
[----:B------:R-:W-:Y:S02]  /*0710*/  SEL R18, R18, 0x2, P6 ;  /* 0x0000000212127807 */ /* 0x000fe40003000000 */
[----:B------:R-:W-:Y:S02]  /*0720*/  @P4 ISETP.NE.AND P5, PT, R0, R11, PT ;  /* 0x0000000b0000420c */ /* 0x000fe40003fa5270 */
[----:B------:R-:W-:Y:S02]  /*0730*/  SEL R11, RZ, 0x1, !P0 ;  /* 0x00000001ff0b7807 */ /* 0x000fe40004000000 */
[----:B------:R-:W-:Y:S02]  /*0740*/  @P4 SEL R22, RZ, 0x1, P5 ;  /* 0x00000001ff164807 */ /* 0x000fe40002800000 */
[----:B------:R-:W-:Y:S01]  /*0750*/  LOP3.LUT R0, R80, 0x7f, RZ, 0xc0, !PT ;  /* 0x0000007f50007812 */ /* 0x000fe200078ec0ff */
[----:B------:R0:W2:Y:S01]  /*0760*/  @!UP1 SYNCS.EXCH.64 URZ, [UR6+0x38], UR4 ;  /* 0x00003804063f95b2 */ /* 0x0000a20008000100 */
[----:B------:R-:W-:Y:S01]  /*0770*/  LOP3.LUT R22, R22, R11, RZ, 0xc0, !PT ;  /* 0x0000000b16167212 */ /* 0x000fe200078ec0ff */
[----:B------:R-:W-:Y:S01]  /*0780*/  NOP ;  /* 0x0000000000007918 */ /* 0x000fe20000000000 */
[----:B------:R-:W-:Y:S05]  /*0790*/  @!P2 BRA `(.L_x_3) ;  /* 0x000000000008a947 */ /* 0x000fea0003800000 */
[----:B-12---:R-:W-:Y:S01]  /*07a0*/  UCGABAR_ARV ;  /* 0x00000000000079c7 */ /* 0x006fe20008000000 */
[----:B------:R-:W-:Y:S05]  /*07b0*/  BRA `(.L_x_4) ;  /* 0x0000000000047947 */ /* 0x000fea0003800000 */
.L_x_3:
[----:B-12---:R-:W-:Y:S01]  /*07c0*/  NOP ;  /* 0x0000000000007918 */ /* 0x006fe20000000000 */
.L_x_4:
[----:B------:R-:W1:Y:S01]  /*07d0*/  LDC R2, c[0x0][0x65c] ;  /* 0x00019700ff027b82 */ /* 0x000e620000000800 */
[----:B------:R-:W-:Y:S02]  /*07e0*/  IMAD.U32 R10, RZ, RZ, UR8 ;  /* 0x00000008ff0a7e24 */ /* 0x000fe4000f8e00ff */
[----:B------:R-:W-:Y:S01]  /*07f0*/  IMAD.MOV.U32 R11, RZ, RZ, RZ ;  /* 0x000000ffff0b7224 */ /* 0x000fe200078e00ff */
[----:B-1----:R-:W-:-:S04]  /*0800*/  ISETP.NE.AND P1, PT, R2, 0x1, PT ;  /* 0x000000010200780c */ /* 0x002fc80003f25270 */
[----:B------:R-:W-:-:S09]  /*0810*/  P2R R5, PR, RZ, 0x2 ;  /* 0x00000002ff057803 */ /* 0x000fd20000000000 */
[----:B------:R-:W1:Y:S01]  /*0820*/  @P1 LDC R17, c[0x0][0x10] ;  /* 0x00000400ff111b82 */ /* 0x000e620000000800 */
[----:B------:R-:W-:Y:S02]  /*0830*/  @P1 IMAD.MOV.U32 R5, RZ, RZ, RZ ;  /* 0x000000ffff051224 */ /* 0x000fe400078e00ff */
[----:B------:R-:W-:-:S05]  /*0840*/  @P1 IMAD.MOV.U32 R15, RZ, RZ, RZ ;  /* 0x000000ffff0f1224 */ /* 0x000fca00078e00ff */
[----:B------:R-:W2:Y:S01]  /*0850*/  @!P1 LDC R13, c[0x0][0xc] ;  /* 0x00000300ff0d9b82 */ /* 0x000ea20000000800 */
[----:B0-----:R-:W-:Y:S01]  /*0860*/  ULDC UR4, c[0x0][0xc] ;  /* 0x0000030000047ab9 */ /* 0x001fe20000000800 */
[----:B------:R-:W-:Y:S01]  /*0870*/  ULDC UR5, c[0x0][0x10] ;  /* 0x0000040000057ab9 */ /* 0x000fe20000000800 */
[----:B------:R-:W-:Y:S01]  /*0880*/  ULDC UR6, c[0x0][0x14] ;  /* 0x0000050000067ab9 */ /* 0x000fe20000000800 */
[----:B------:R-:W-:-:S04]  /*0890*/  UIMAD.WIDE.U32 UR4, UR4, UR5, URZ ;  /* 0x00000005040472a5 */ /* 0x000fc8000f8e003f */
[----:B------:R-:W-:Y:S02]  /*08a0*/  UIMAD.WIDE.U32 UR38, UR4, UR6, URZ ;  /* 0x00000006042672a5 */ /* 0x000fe4000f8e003f */
[----:B------:R-:W-:-:S04]  /*08b0*/  UIMAD UR40, UR5, UR6, URZ ;  /* 0x00000006052872a4 */ /* 0x000fc8000f8e023f */
[----:B------:R-:W-:Y:S01]  /*08c0*/  UIADD3 UR40, UR39, UR40, URZ ;  /* 0x0000002827287290 */ /* 0x000fe2000fffe03f */
[----:B-1----:R-:W-:-:S04]  /*08d0*/  @P1 IMAD.WIDE.U32 R16, R17, UR8, R4 ;  /* 0x0000000811101c25 */ /* 0x002fc8000f8e0004 */
[----:B------:R-:W-:Y:S02]  /*08e0*/  @P1 IMAD.IADD R17, R17, 0x1, R15 ;  /* 0x0000000111111824 */ /* 0x000fe400078e020f */
[----:B--2---:R-:W-:-:S04]  /*08f0*/  @!P1 IMAD.WIDE.U32 R10, R4, R13, R10 ;  /* 0x0000000d040a9225 */ /* 0x004fc800078e000a */
[----:B------:R-:W-:Y:S02]  /*0900*/  @!P1 IMAD.MOV.U32 R16, RZ, RZ, R10 ;  /* 0x000000ffff109224 */ /* 0x000fe400078e000a */
[----:B------:R-:W-:Y:S01]  /*0910*/  @!P1 IMAD.MOV.U32 R17, RZ, RZ, R11 ;  /* 0x000000ffff119224 */ /* 0x000fe200078e000b */
[----:B------:R-:W-:Y:S06]  /*0920*/  @!P2 BRA `(.L_x_5) ;  /* 0x00000000000ca947 */ /* 0x000fec0003800000 */
[----:B------:R-:W-:Y:S01]  /*0930*/  UCGABAR_WAIT ;  /* 0x0000000000007dc7 */ /* 0x000fe20008000000 */
[----:B------:R-:W-:Y:S01]  /*0940*/  CCTL.IVALL ;  /* 0x00000000ff00798f */ /* 0x000fe20002000000 */
[----:B------:R-:W-:Y:S05]  /*0950*/  BRA `(.L_x_6) ;  /* 0x0000000000047947 */ /* 0x000fea0003800000 */
.L_x_5:
[----:B------:R-:W-:Y:S06]  /*0960*/  BAR.SYNC.DEFER_BLOCKING 0x0 ;  /* 0x0000000000007b1d */ /* 0x000fec0000010000 */
.L_x_6:
[----:B------:R-:W-:Y:S05]  /*0970*/  @!P3 BRA `(.L_x_7) ;  /* 0x000000700088b947 */ /* 0x000fea0003800000 */
[----:B------:R-:W-:-:S13]  /*0980*/  ISETP.GT.U32.AND P0, PT, R8, 0x1, PT ;  /* 0x000000010800780c */ /* 0x000fda0003f04070 */
[----:B------:R-:W-:Y:S05]  /*0990*/  @P0 EXIT ;  /* 0x000000000000094d */ /* 0x000fea0003800000 */
[----:B------:R-:W-:Y:S01]  /*09a0*/  ULDC.64 UR4, c[0x0][0x650] ;  /* 0x0001940000047ab9 */ /* 0x000fe20000000a00 */
[----:B------:R-:W-:Y:S01]  /*09b0*/  PRMT R3, RZ, 0x7610, R3 ;  /* 0x00007610ff037816 */ /* 0x000fe20000000003 */
[----:B------:R-:W-:Y:S01]  /*09c0*/  IMAD.MOV.U32 R85, RZ, RZ, -0x1 ;  /* 0xffffffffff557424 */ /* 0x000fe200078e00ff */
[----:B------:R-:W-:Y:S01]  /*09d0*/  ISETP.GE.U32.AND P0, PT, R16, UR4, PT ;  /* 0x0000000410007c0c */ /* 0x000fe2000bf06070 */
[----:B------:R-:W-:Y:S02]  /*09e0*/  IMAD.MOV.U32 R84, RZ, RZ, -0x1 ;  /* 0xffffffffff547424 */ /* 0x000fe400078e00ff */
[----:B------:R-:W-:Y:S01]  /*09f0*/  IMAD.MOV.U32 R23, RZ, RZ, -0x1 ;  /* 0xffffffffff177424 */ /* 0x000fe200078e00ff */
[----:B------:R-:W-:-:S13]  /*0a00*/  ISETP.GE.U32.AND.EX P0, PT, R17, UR5, PT, P0 ;  /* 0x0000000511007c0c */ /* 0x000fda000bf06100 */
[----:B------:R-:W-:Y:S05]  /*0a10*/  @P0 BRA `(.L_x_8) ;  /* 0x00000004002c0947 */ /* 0x000fea0003800000 */
[----:B------:R-:W0:Y:S01]  /*0a20*/  LDC.64 R26, c[0x0][0x628] ;  /* 0x00018a00ff1a7b82 */ /* 0x000e220000000a00 */
[----:B------:R-:W-:Y:S02]  /*0a30*/  IMAD.MOV.U32 R10, RZ, RZ, R16 ;  /* 0x000000ffff0a7224 */ /* 0x000fe400078e0010 */
[----:B------:R-:W-:-:S05]  /*0a40*/  IMAD.MOV.U32 R11, RZ, RZ, R17 ;  /* 0x000000ffff0b7224 */ /* 0x000fca00078e0011 */
[----:B------:R-:W1:Y:S08]  /*0a50*/  LDC R8, c[0x0][0x630] ;  /* 0x00018c00ff087b82 */ /* 0x000e700000000800 */
[----:B------:R-:W2:Y:S01]  /*0a60*/  LDC.64 R28, c[0x0][0x620] ;  /* 0x00018800ff1c7b82 */ /* 0x000ea20000000a00 */
[----:B0-----:R-:W-:-:S04]  /*0a70*/  ISETP.NE.U32.AND P0, PT, R26, RZ, PT ;  /* 0x000000ff1a00720c */ /* 0x001fc80003f05070 */
[----:B------:R-:W-:-:S13]  /*0a80*/  ISETP.NE.AND.EX P0, PT, R27, RZ, PT, P0 ;  /* 0x000000ff1b00720c */ /* 0x000fda0003f05300 */
[----:B-12---:R-:W-:Y:S05]  /*0a90*/  @!P0 BRA `(.L_x_9) ;  /* 0x0000000000288947 */ /* 0x006fea0003800000 */
[----:B------:R-:W0:Y:S02]  /*0aa0*/  LDC R3, c[0x0][0x634] ;  /* 0x00018d00ff037b82 */ /* 0x000e240000000800 */
[----:B0-----:R-:W-:-:S05]  /*0ab0*/  IADD3 R3, P0, R16, R3, RZ ;  /* 0x0000000310037210 */ /* 0x001fca0007f1e0ff */
[----:B------:R-:W-:-:S04]  /*0ac0*/  IMAD.X R21, RZ, RZ, R17, P0 ;  /* 0x000000ffff157224 */ /* 0x000fc800000e0611 */
[----:B------:R-:W-:-:S04]  /*0ad0*/  IMAD.WIDE.U32 R10, R21, R26, RZ ;  /* 0x0000001a150a7225 */ /* 0x000fc800078e00ff */
[----:B------:R-:W-:-:S04]  /*0ae0*/  IMAD.WIDE.U32 R12, P0, R3, R27, R10 ;  /* 0x0000001b030c7225 */ /* 0x000fc8000780000a */
[----:B------:R-:W-:-:S04]  /*0af0*/  IMAD.WIDE.U32 R10, R3, R26, RZ ;  /* 0x0000001a030a7225 */ /* 0x000fc800078e00ff */
[----:B------:R-:W-:Y:S01]  /*0b00*/  IMAD.X R15, RZ, RZ, RZ, P0 ;  /* 0x000000ffff0f7224 */ /* 0x000fe200000e06ff */
[----:B------:R-:W-:Y:S01]  /*0b10*/  IADD3 RZ, P0, R11, R12, RZ ;  /* 0x0000000c0bff7210 */ /* 0x000fe20007f1e0ff */
[----:B------:R-:W-:-:S04]  /*0b20*/  IMAD.MOV.U32 R14, RZ, RZ, R13 ;  /* 0x000000ffff0e7224 */ /* 0x000fc800078e000d */
[----:B------:R-:W-:-:S08]  /*0b30*/  IMAD.WIDE.U32.X R10, R21, R27, R14, P0 ;  /* 0x0000001b150a7225 */ /* 0x000fd000000e040e */
.L_x_9:
[----:B------:R-:W0:Y:S01]  /*0b40*/  LDC.64 R32, c[0x0][0x640] ;  /* 0x00019000ff207b82 */ /* 0x000e220000000a00 */
[--C-:B------:R-:W-:Y:S01]  /*0b50*/  SHF.R.U64 R27, R10, R8, R11.reuse ;  /* 0x000000080a1b7219 */ /* 0x100fe2000000120b */
[----:B------:R-:W-:Y:S01]  /*0b60*/  IMAD R31, R9, R24, R4 ;  /* 0x00000018091f7224 */ /* 0x000fe200078e0204 */
[----:B------:R-:W-:Y:S01]  /*0b70*/  SHF.R.U32.HI R3, RZ, R8, R11 ;  /* 0x00000008ff037219 */ /* 0x000fe2000001160b */
[----:B------:R-:W-:Y:S01]  /*0b80*/  IMAD.MOV.U32 R23, RZ, RZ, 0x1 ;  /* 0x00000001ff177424 */ /* 0x000fe200078e00ff */
[----:B------:R-:W-:-:S03]  /*0b90*/  IADD3 R5, P0, RZ, -R27, RZ ;  /* 0x8000001bff057210 */ /* 0x000fc60007f1e0ff */
[----:B------:R-:W1:Y:S02]  /*0ba0*/  LDC R12, c[0x0][0x618] ;  /* 0x00018600ff0c7b82 */ /* 0x000e640000000800 */
[----:B------:R-:W-:Y:S02]  /*0bb0*/  IMAD.X R3, RZ, RZ, ~R3, P0 ;  /* 0x000000ffff037224 */ /* 0x000fe400000e0e03 */
[----:B------:R-:W-:-:S04]  /*0bc0*/  IMAD.WIDE.U32 R10, R5, R28, R16 ;  /* 0x0000001c050a7225 */ /* 0x000fc800078e0010 */
[----:B------:R-:W2:Y:S01]  /*0bd0*/  LDC R20, c[0x0][0x608] ;  /* 0x00018200ff147b82 */ /* 0x000ea20000000800 */
[----:B------:R-:W-:Y:S02]  /*0be0*/  IMAD R8, R3, R28, RZ ;  /* 0x0000001c03087224 */ /* 0x000fe400078e02ff */
[----:B------:R-:W-:Y:S02]  /*0bf0*/  IMAD.MOV.U32 R3, RZ, RZ, -0x1 ;  /* 0xffffffffff037424 */ /* 0x000fe400078e00ff */
[----:B------:R-:W-:-:S03]  /*0c00*/  IMAD R5, R5, R29, R8 ;  /* 0x0000001d05057224 */ /* 0x000fc600078e0208 */
[----:B------:R-:W3:Y:S01]  /*0c10*/  LDC R30, c[0x0][0x658] ;  /* 0x00019600ff1e7b82 */ /* 0x000ee20000000800 */
[----:B------:R-:W-:Y:S01]  /*0c20*/  IMAD.IADD R5, R11, 0x1, R5 ;  /* 0x000000010b057824 */ /* 0x000fe200078e0205 */
[----:B0-----:R-:W-:-:S04]  /*0c30*/  ISETP.NE.U32.AND P0, PT, R32, RZ, PT ;  /* 0x000000ff2000720c */ /* 0x001fc80003f05070 */
[----:B------:R-:W-:Y:S02]  /*0c40*/  ISETP.NE.AND.EX P0, PT, R33, RZ, PT, P0 ;  /* 0x000000ff2100720c */ /* 0x000fe40003f05300 */
[----:B------:R-:W0:Y:S01]  /*0c50*/  LDC R26, c[0x0][0x600] ;  /* 0x00018000ff1a7b82 */ /* 0x000e220000000800 */
[-CC-:B-1----:R-:W-:Y:S02]  /*0c60*/  SHF.R.U64 R14, R10, R12.reuse, R5.reuse ;  /* 0x0000000c0a0e7219 */ /* 0x182fe40000001205 */
[----:B------:R-:W-:-:S05]  /*0c70*/  SHF.R.U32.HI R5, RZ, R12, R5 ;  /* 0x0000000cff057219 */ /* 0x000fca0000011605 */
[----:B------:R-:W1:Y:S01]  /*0c80*/  LDC R15, c[0x0][0x648] ;  /* 0x00019200ff0f7b82 */ /* 0x000e620000000800 */
[-CC-:B--2---:R-:W-:Y:S02]  /*0c90*/  SHF.R.U64 R29, R14, R20.reuse, R5.reuse ;  /* 0x000000140e1d7219 */ /* 0x184fe40000001205 */
[----:B------:R-:W-:-:S05]  /*0ca0*/  SHF.R.U32.HI R5, RZ, R20, R5 ;  /* 0x00000014ff057219 */ /* 0x000fca0000011605 */
[----:B------:R-:W2:Y:S01]  /*0cb0*/  LDC R21, c[0x0][0x638] ;  /* 0x00018e00ff157b82 */ /* 0x000ea20000000800 */
[-CC-:B---3--:R-:W-:Y:S02]  /*0cc0*/  SHF.R.U64 R20, R29, R30.reuse, R5.reuse ;  /* 0x0000001e1d147219 */ /* 0x188fe40000001205 */
[-C--:B------:R-:W-:Y:S02]  /*0cd0*/  SHF.L.U32 R3, R3, R30.reuse, RZ ;  /* 0x0000001e03037219 */ /* 0x080fe400000006ff */
[----:B------:R-:W-:Y:S01]  /*0ce0*/  SHF.R.U32.HI R5, RZ, R30, R5 ;  /* 0x0000001eff057219 */ /* 0x000fe20000011605 */
[----:B------:R-:W-:Y:S01]  /*0cf0*/  IMAD.MOV.U32 R4, RZ, RZ, R20 ;  /* 0x000000ffff047224 */ /* 0x000fe200078e0014 */
[----:B------:R-:W-:Y:S01]  /*0d00*/  LOP3.LUT R12, RZ, R3, RZ, 0x33, !PT ;  /* 0x00000003ff0c7212 */ /* 0x000fe200078e33ff */
[----:B------:R-:W3:Y:S01]  /*0d10*/  LDC R25, c[0x0][0x610] ;  /* 0x00018400ff197b82 */ /* 0x000ee20000000800 */
[----:B------:R-:W-:Y:S05]  /*0d20*/  @!P0 BRA `(.L_x_10) ;  /* 0x0000000000288947 */ /* 0x000fea0003800000 */
[----:B------:R-:W4:Y:S02]  /*0d30*/  LDC R3, c[0x0][0x64c] ;  /* 0x00019300ff037b82 */ /* 0x000f240000000800 */
[----:B----4-:R-:W-:-:S05]  /*0d40*/  IADD3 R3, P0, R20, R3, RZ ;  /* 0x0000000314037210 */ /* 0x010fca0007f1e0ff */
        /* <DEDUP_REMOVED lines=8> */
.L_x_10:
[----:B-1----:R-:W-:Y:S01]  /*0dd0*/  SHF.R.U64 R4, R4, R15, R5 ;  /* 0x0000000f04047219 */ /* 0x002fe20000001205 */
[----:B0-----:R-:W-:Y:S01]  /*0de0*/  VIADD R5, R26, 0xffffffff ;  /* 0xffffffff1a057836 */ /* 0x001fe20000000000 */
[----:B------:R-:W-:Y:S01]  /*0df0*/  SHF.L.U32 R3, R23, R30, RZ ;  /* 0x0000001e17037219 */ /* 0x000fe200000006ff */
[----:B------:R-:W-:Y:S01]  /*0e00*/  IMAD.MOV.U32 R23, RZ, RZ, R27 ;  /* 0x000000ffff177224 */ /* 0x000fe200078e001b */
[----:B------:R-:W-:Y:S01]  /*0e10*/  LOP3.LUT R12, R29, R12, RZ, 0xc0, !PT ;  /* 0x0000000c1d0c7212 */ /* 0x000fe200078ec0ff */
[----:B------:R-:W-:Y:S01]  /*0e20*/  IMAD.MOV R8, RZ, RZ, -R4 ;  /* 0x000000ffff087224 */ /* 0x000fe200078e0a04 */
[----:B------:R-:W-:Y:S02]  /*0e30*/  SEL R6, R6, R31, !P1 ;  /* 0x0000001f06067207 */ /* 0x000fe40004800000 */
[----:B------:R-:W-:Y:S01]  /*0e40*/  LOP3.LUT R5, R14, R5, RZ, 0xc0, !PT ;  /* 0x000000050e057212 */ /* 0x000fe200078ec0ff */
[----:B------:R-:W-:Y:S02]  /*0e50*/  IMAD R9, R3, R4, R12 ;  /* 0x0000000403097224 */ /* 0x000fe400078e020c */
[----:B--2---:R-:W-:-:S02]  /*0e60*/  IMAD R3, R8, R21, R20 ;  /* 0x0000001508037224 */ /* 0x004fc400078e0214 */
[----:B---3--:R-:W-:Y:S02]  /*0e70*/  IMAD R6, R9, R25, R6 ;  /* 0x0000001909067224 */ /* 0x008fe400078e0206 */
[----:B------:R-:W-:Y:S02]  /*0e80*/  IMAD R85, R3, R26, R5 ;  /* 0x0000001a03557224 */ /* 0x000fe400078e0205 */
[----:B------:R-:W-:-:S03]  /*0e90*/  IMAD.MOV.U32 R4, RZ, RZ, 0x1 ;  /* 0x00000001ff047424 */ /* 0x000fc600078e00ff */
[----:B------:R-:W-:Y:S02]  /*0ea0*/  SEL R84, R85, R6, !P1 ;  /* 0x0000000655547207 */ /* 0x000fe40004800000 */
[----:B------:R-:W-:Y:S02]  /*0eb0*/  PRMT R3, R4, 0x7610, R3 ;  /* 0x0000761004037816 */ /* 0x000fe40000000003 */
[----:B------:R-:W-:-:S07]  /*0ec0*/  SEL R85, R6, R85, !P1 ;  /* 0x0000005506557207 */ /* 0x000fce0004800000 */
.L_x_8:
[----:B------:R-:W-:-:S08]  /*0ed0*/  NOP ;  /* 0x0000000000007918 */ /* 0x000fd00000000000 */
[----:B------:R-:W0:Y:S02]  /*0ee0*/  USETMAXREG.TRY_ALLOC.CTAPOOL UP0, 0xe8 ;  /* 0x000000e8000079c8 */ /* 0x000e240008000600 */
[----:B0-----:R-:W-:-:S13]  /*0ef0*/  PLOP3.LUT P0, PT, PT, PT, UP0, 0x80, 0x0 ;  /* 0x000000000000781c */ /* 0x001fda0003f0f008 */
[----:B------:R-:W-:Y:S05]  /*0f00*/  @!P0 BRA `(.L_x_8) ;  /* 0xfffffffc00f08947 */ /* 0x000fea000383ffff */
[----:B------:R-:W-:Y:S01]  /*0f10*/  ULDC.64 UR4, c[0x0][0x598] ;  /* 0x0001660000047ab9 */ /* 0x000fe20000000a00 */
[----:B------:R-:W-:Y:S01]  /*0f20*/  ULDC.64 UR44, c[0x0][0x208] ;  /* 0x00008200002c7ab9 */ /* 0x000fe20000000a00 */
[----:B------:R-:W-:-:S04]  /*0f30*/  ISETP.NE.U32.AND P0, PT, RZ, UR4, PT ;  /* 0x00000004ff007c0c */ /* 0x000fc8000bf05070 */
[----:B------:R-:W-:-:S13]  /*0f40*/  ISETP.NE.AND.EX P0, PT, RZ, UR5, PT, P0 ;  /* 0x00000005ff007c0c */ /* 0x000fda000bf05300 */
[----:B------:R-:W-:Y:S05]  /*0f50*/  @!P0 BRA `(.L_x_11) ;  /* 0x00000000001c8947 */ /* 0x000fea0003800000 */
[----:B------:R-:W0:Y:S02]  /*0f60*/  LDC.64 R4, c[0x0][0x598] ;  /* 0x00016600ff047b82 */ /* 0x000e240000000a00 */
[----:B0-----:R-:W2:Y:S02]  /*0f70*/  LDG.E.64 R4, desc[UR44][R4.64] ;  /* 0x0000002c04047981 */ /* 0x001ea4000c1e1b00 */
[----:B--2---:R-:W-:-:S04]  /*0f80*/  ISETP.NE.U32.AND P0, PT, R4, RZ, PT ;  /* 0x000000ff0400720c */ /* 0x004fc80003f05070 */
[----:B------:R-:W-:-:S13]  /*0f90*/  ISETP.NE.AND.EX P0, PT, R5, RZ, PT, P0 ;  /* 0x000000ff0500720c */ /* 0x000fda0003f05300 */
[----:B------:R-:W-:Y:S05]  /*0fa0*/  @!P0 BRA `(.L_x_11) ;  /* 0x0000000000088947 */ /* 0x000fea0003800000 */
[----:B------:R0:W5:Y:S01]  /*0fb0*/  LD.E R74, desc[UR44][R4.64] ;  /* 0x0000002c044a7980 */ /* 0x000162000c101900 */
[----:B------:R-:W-:Y:S05]  /*0fc0*/  BRA `(.L_x_12) ;  /* 0x0000000000247947 */ /* 0x000fea0003800000 */
.L_x_11:
[----:B------:R-:W-:Y:S02]  /*0fd0*/  ULDC.64 UR4, c[0x0][0x588] ;  /* 0x0001620000047ab9 */ /* 0x000fe40000000a00 */
[----:B------:R-:W-:-:S04]  /*0fe0*/  ISETP.NE.U32.AND P0, PT, RZ, UR4, PT ;  /* 0x00000004ff007c0c */ /* 0x000fc8000bf05070 */
[----:B------:R-:W-:-:S13]  /*0ff0*/  ISETP.NE.AND.EX P0, PT, RZ, UR5, PT, P0 ;  /* 0x00000005ff007c0c */ /* 0x000fda000bf05300 */
[----:B------:R-:W-:Y:S05]  /*1000*/  @!P0 BRA `(.L_x_13) ;  /* 0x00000000000c8947 */ /* 0x000fea0003800000 */
[----:B------:R-:W0:Y:S02]  /*1010*/  LDC.64 R74, c[0x0][0x588] ;  /* 0x00016200ff4a7b82 */ /* 0x000e240000000a00 */
[----:B0-----:R1:W5:Y:S01]  /*1020*/  LDG.E R74, desc[UR44][R74.64] ;  /* 0x0000002c4a4a7981 */ /* 0x001362000c1e1900 */
[----:B------:R-:W-:Y:S05]  /*1030*/  BRA `(.L_x_12) ;  /* 0x0000000000087947 */ /* 0x000fea0003800000 */
.L_x_13:
[----:B------:R-:W-:Y:S02]  /*1040*/  ULDC UR4, c[0x0][0x580] ;  /* 0x0001600000047ab9 */ /* 0x000fe40000000800 */
[----:B------:R-:W-:-:S07]  /*1050*/  IMAD.U32 R74, RZ, RZ, UR4 ;  /* 0x00000004ff4a7e24 */ /* 0x000fce000f8e00ff */
.L_x_12:
[----:B------:R-:W-:Y:S02]  /*1060*/  ULDC.64 UR4, c[0x0][0x5a0] ;  /* 0x0001680000047ab9 */ /* 0x000fe40000000a00 */
[----:B------:R-:W-:-:S04]  /*1070*/  ISETP.NE.U32.AND P0, PT, RZ, UR4, PT ;  /* 0x00000004ff007c0c */ /* 0x000fc8000bf05070 */
[----:B------:R-:W-:-:S13]  /*1080*/  ISETP.NE.AND.EX P0, PT, RZ, UR5, PT, P0 ;  /* 0x00000005ff007c0c */ /* 0x000fda000bf05300 */
[----:B------:R-:W-:Y:S05]  /*1090*/  @!P0 BRA `(.L_x_14) ;  /* 0x00000000001c8947 */ /* 0x000fea0003800000 */
[----:B0-----:R-:W0:Y:S02]  /*10a0*/  LDC.64 R4, c[0x0][0x5a0] ;  /* 0x00016800ff047b82 */ /* 0x001e240000000a00 */
[----:B0-----:R-:W2:Y:S02]  /*10b0*/  LDG.E.64 R4, desc[UR44][R4.64] ;  /* 0x0000002c04047981 */ /* 0x001ea4000c1e1b00 */
[----:B--2---:R-:W-:-:S04]  /*10c0*/  ISETP.NE.U32.AND P0, PT, R4, RZ, PT ;  /* 0x000000ff0400720c */ /* 0x004fc80003f05070 */
[----:B------:R-:W-:-:S13]  /*10d0*/  ISETP.NE.AND.EX P0, PT, R5, RZ, PT, P0 ;  /* 0x000000ff0500720c */ /* 0x000fda0003f05300 */
[----:B------:R-:W-:Y:S05]  /*10e0*/  @!P0 BRA `(.L_x_14) ;  /* 0x0000000000088947 */ /* 0x000fea0003800000 */
[----:B-1----:R0:W5:Y:S01]  /*10f0*/  LD.E R75, desc[UR44][R4.64] ;  /* 0x0000002c044b7980 */ /* 0x002162000c101900 */
[----:B------:R-:W-:Y:S05]  /*1100*/  BRA `(.L_x_15) ;  /* 0x0000000000247947 */ /* 0x000fea0003800000 */
.L_x_14:
[----:B------:R-:W-:Y:S02]  /*1110*/  ULDC.64 UR4, c[0x0][0x590] ;  /* 0x0001640000047ab9 */ /* 0x000fe40000000a00 */
[----:B------:R-:W-:-:S04]  /*1120*/  ISETP.NE.U32.AND P0, PT, RZ, UR4, PT ;  /* 0x00000004ff007c0c */ /* 0x000fc8000bf05070 */
[----:B------:R-:W-:-:S13]  /*1130*/  ISETP.NE.AND.EX P0, PT, RZ, UR5, PT, P0 ;  /* 0x00000005ff007c0c */ /* 0x000fda000bf05300 */
[----:B------:R-:W-:Y:S05]  /*1140*/  @!P0 BRA `(.L_x_16) ;  /* 0x00000000000c8947 */ /* 0x000fea0003800000 */
[----:B0-----:R-:W1:Y:S02]  /*1150*/  LDC.64 R4, c[0x0][0x590] ;  /* 0x00016400ff047b82 */ /* 0x001e640000000a00 */
[----:B-1----:R1:W5:Y:S01]  /*1160*/  LDG.E R75, desc[UR44][R4.64] ;  /* 0x0000002c044b7981 */ /* 0x002362000c1e1900 */
[----:B------:R-:W-:Y:S05]  /*1170*/  BRA `(.L_x_15) ;  /* 0x0000000000087947 */ /* 0x000fea0003800000 */
.L_x_16:
[----:B------:R-:W-:Y:S02]  /*1180*/  ULDC UR4, c[0x0][0x584] ;  /* 0x0001610000047ab9 */ /* 0x000fe40000000800 */
[----:B-1----:R-:W-:-:S07]  /*1190*/  IMAD.U32 R75, RZ, RZ, UR4 ;  /* 0x00000004ff4b7e24 */ /* 0x002fce000f8e00ff */
.L_x_15:
[----:B------:R-:W-:-:S13]  /*11a0*/  LOP3.LUT P0, RZ, R3, 0xff, RZ, 0xc0, !PT ;  /* 0x000000ff03ff7812 */ /* 0x000fda000780c0ff */
[----:B------:R-:W-:Y:S05]  /*11b0*/  @!P0 EXIT ;  /* 0x000000000000894d */ /* 0x000fea0003800000 */
[----:B------:R-:W2:Y:S01]  /*11c0*/  LDC R78, c[0x0][0x658] ;  /* 0x00019600ff4e7b82 */ /* 0x000ea20000000800 */
[----:B------:R-:W-:Y:S01]  /*11d0*/  ULDC.64 UR6, c[0x0][0x288] ;  /* 0x0000a20000067ab9 */ /* 0x000fe20000000a00 */
[----:B------:R-:W-:Y:S01]  /*11e0*/  LOP3.LUT R7, R7, 0x1, RZ, 0xc0, !PT ;  /* 0x0000000107077812 */ /* 0x000fe200078ec0ff */
[----:B------:R-:W-:Y:S01]  /*11f0*/  UIADD3 UR4, UR7, 0x7f, URZ ;  /* 0x0000007f07047890 */ /* 0x000fe2000fffe03f */
[----:B------:R-:W-:Y:S01]  /*1200*/  SHF.R.U32.HI R3, RZ, 0x2, R80 ;  /* 0x00000002ff037819 */ /* 0x000fe20000011650 */
[----:B01----:R-:W-:Y:S01]  /*1210*/  IMAD.U32 R4, RZ, RZ, UR6 ;  /* 0x00000006ff047e24 */ /* 0x003fe2000f8e00ff */
[----:B------:R-:W-:Y:S01]  /*1220*/  SHF.R.U32.HI R0, RZ, 0x1, R0 ;  /* 0x00000001ff007819 */ /* 0x000fe20000011600 */
[----:B------:R-:W-:Y:S01]  /*1230*/  USHF.R.S32.HI UR5, URZ, 0x1f, UR4 ;  /* 0x0000001f3f057899 */ /* 0x000fe20008011404 */
[----:B------:R-:W0:Y:S01]  /*1240*/  LDC.64 R76, c[0x0][0x5c8] ;  /* 0x00017200ff4c7b82 */ /* 0x000e220000000a00 */
[----:B------:R-:W-:Y:S01]  /*1250*/  LOP3.LUT R79, R80, 0x3, RZ, 0xc0, !PT ;  /* 0x00000003504f7812 */ /* 0x000fe200078ec0ff */
[----:B------:R-:W-:Y:S01]  /*1260*/  IMAD.SHL.U32 R72, R7, 0x40, RZ ;  /* 0x0000004007487824 */ /* 0x000fe200078e00ff */
[----:B------:R-:W-:Y:S01]  /*1270*/  LOP3.LUT R3, R3, 0x7, RZ, 0xc0, !PT ;  /* 0x0000000703037812 */ /* 0x000fe200078ec0ff */
[----:B------:R-:W-:Y:S01]  /*1280*/  ULEA.HI UR5, UR5, UR4, URZ, 0x7 ;  /* 0x0000000405057291 */ /* 0x000fe2000f8f383f */
[----:B------:R-:W-:Y:S01]  /*1290*/  LOP3.LUT R0, R0, 0x30, RZ, 0xc0, !PT ;  /* 0x0000003000007812 */ /* 0x000fe200078ec0ff */
[----:B------:R-:W-:Y:S01]  /*12a0*/  IMAD R79, R79, -0x2, R4 ;  /* 0xfffffffe4f4f7824 */ /* 0x000fe200078e0204 */
[--C-:B------:R-:W-:Y:S01]  /*12b0*/  LOP3.LUT R72, R72, 0x40, R3.reuse, 0xe2, !PT ;  /* 0x0000004048487812 */ /* 0x100fe200078ee203 */
[----:B------:R-:W-:Y:S01]  /*12c0*/  USHF.R.S32.HI UR41, URZ, 0x7, UR5 ;  /* 0x000000073f297899 */ /* 0x000fe20008011405 */
[----:B------:R-:W-:Y:S01]  /*12d0*/  IADD3 R4, RZ, -R0, -R3 ;  /* 0x80000000ff047210 */ /* 0x000fe20007ffe803 */
[----:B------:R-:W-:Y:S01]  /*12e0*/  IMAD.MOV.U32 R3, RZ, RZ, -0x1 ;  /* 0xffffffffff037424 */ /* 0x000fe200078e00ff */
[----:B------:R-:W-:Y:S01]  /*12f0*/  LOP3.LUT R81, R80, 0x80, RZ, 0xc0, !PT ;  /* 0x0000008050517812 */ /* 0x000fe200078ec0ff */
[----:B------:R-:W-:Y:S01]  /*1300*/  IMAD.MOV.U32 R5, RZ, RZ, 0x1 ;  /* 0x00000001ff057424 */ /* 0x000fe200078e00ff */
[----:B------:R-:W-:Y:S01]  /*1310*/  UISETP.LT.AND UP0, UPT, UR41, 0x1, UPT ;  /* 0x000000012900788c */ /* 0x000fe2000bf01270 */
[----:B------:R-:W-:Y:S01]  /*1320*/  IMAD R4, R7, -0x40, R4 ;  /* 0xffffffc007047824 */ /* 0x000fe200078e0204 */
[----:B------:R-:W-:Y:S01]  /*1330*/  ULDC UR4, c[0x0][0x284] ;  /* 0x0000a10000047ab9 */ /* 0x000fe20000000800 */
[----:B--2---:R-:W-:Y:S01]  /*1340*/  SHF.L.U32 R3, R3, R78, RZ ;  /* 0x0000004e03037219 */ /* 0x004fe200000006ff */
[----:B------:R-:W-:Y:S01]  /*1350*/  USEL UR42, UR41, 0x1, UP0 ;  /* 0x00000001292a7887 */ /* 0x000fe20008000000 */
[----:B------:R-:W-:Y:S01]  /*1360*/  LOP3.LUT R72, R72, R0, RZ, 0xfc, !PT ;  /* 0x0000000048487212 */ /* 0x000fe200078efcff */
[----:B------:R-:W-:Y:S01]  /*1370*/  IMAD.SHL.U32 R80, R80, 0x2, RZ ;  /* 0x0000000250507824 */ /* 0x000fe200078e00ff */
[----:B------:R-:W-:Y:S01]  /*1380*/  SHF.L.U32 R78, R5, R78, RZ ;  /* 0x0000004e054e7219 */ /* 0x000fe200000006ff */
[----:B------:R-:W-:Y:S01]  /*1390*/  VIADD R83, R4, UR4 ;  /* 0x0000000404537c36 */ /* 0x000fe20008000000 */
[----:B------:R-:W-:Y:S01]  /*13a0*/  LOP3.LUT R96, R18, 0x1, RZ, 0xfc, !PT ;  /* 0x0000000112607812 */ /* 0x000fe200078efcff */
[----:B------:R-:W-:Y:S01]  /*13b0*/  IMAD.MOV.U32 R73, RZ, RZ, RZ ;  /* 0x000000ffff497224 */ /* 0x000fe200078e00ff */
[C---:B0-----:R-:W-:Y:S01]  /*13c0*/  SHF.L.U64.HI R77, R76.reuse, 0x3, R77 ;  /* 0x000000034c4d7819 */ /* 0x041fe2000001024d */
[----:B------:R-:W-:Y:S01]  /*13d0*/  IMAD.SHL.U32 R76, R76, 0x8, RZ ;  /* 0x000000084c4c7824 */ /* 0x000fe200078e00ff */
[----:B------:R-:W-:Y:S01]  /*13e0*/  SHF.R.U32.HI R81, RZ, 0x7, R81 ;  /* 0x00000007ff517819 */ /* 0x000fe20000011651 */
[----:B------:R-:W-:Y:S01]  /*13f0*/  UIADD3 UR42, UR41, -UR42, URZ ;  /* 0x8000002a292a7290 */ /* 0x000fe2000fffe03f */
[----:B------:R-:W-:Y:S01]  /*1400*/  LOP3.LUT R82, RZ, R3, RZ, 0x33, !PT ;  /* 0x00000003ff527212 */ /* 0x000fe200078e33ff */
[----:B------:R-:W-:Y:S01]  /*1410*/  UMOV UR36, URZ ;  /* 0x0000003f00247c82 */ /* 0x000fe20008000000 */
[----:B------:R-:W-:-:S09]  /*1420*/  UMOV UR37, URZ ;  /* 0x0000003f00257c82 */ /* 0x000fd20008000000 */
.L_x_128:
[----:B------:R-:W0:Y:S01]  /*1430*/  SHFL.IDX PT, R0, R81, RZ, 0x1f ;  /* 0x00001fff51007589 */ /* 0x000e2200000e0000 */
[----:B-1----:R-:W1:Y:S01]  /*1440*/  S2UR UR7, SR_CgaCtaId ;  /* 0x00000000000779c3 */ /* 0x002e620000008800 */
[----:B------:R-:W-:Y:S01]  /*1450*/  UMOV UR6, 0x400 ;  /* 0x0000040000067882 */ /* 0x000fe20000000000 */
[----:B0-----:R-:W-:Y:S01]  /*1460*/  R2UR UR4, R0 ;  /* 0x00000000000472ca */ /* 0x001fe200000e0000 */
[----:B-1----:R-:W-:-:S12]  /*1470*/  ULEA UR6, UR7, UR6, 0x18 ;  /* 0x0000000607067291 */ /* 0x002fd8000f8ec03f */
[----:B------:R-:W-:-:S04]  /*1480*/  ULEA.HI UR5, UR4, UR4, URZ, 0x1 ;  /* 0x0000000404057291 */ /* 0x000fc8000f8f083f */
[----:B------:R-:W-:-:S04]  /*1490*/  ULOP3.LUT UR5, UR5, 0x7fffe, URZ, 0xc0, !UPT ;  /* 0x0007fffe05057892 */ /* 0x000fc8000f8ec03f */
[----:B------:R-:W-:-:S03]  /*14a0*/  UIADD3 UR5, UR4, -UR5, URZ ;  /* 0x8000000504057290 */ /* 0x000fc6000fffe03f */
[----:B------:R-:W-:Y:S01]  /*14b0*/  ULDC UR4, c[0x0][0x28c] ;  /* 0x0000a30000047ab9 */ /* 0x000fe20000000800 */
[----:B------:R-:W-:Y:S01]  /*14c0*/  ULEA UR5, UR5, UR6, 0xd ;  /* 0x0000000605057291 */ /* 0x000fe2000f8e683f */
[----:B------:R-:W-:-:S03]  /*14d0*/  ISETP.LT.AND P0, PT, RZ, UR4, PT ;  /* 0x00000004ff007c0c */ /* 0x000fc6000bf01270 */
[----:B------:R-:W-:-:S04]  /*14e0*/  UIADD3 UR5, UR5, 0x100, URZ ;  /* 0x0000010005057890 */ /* 0x000fc8000fffe03f */
[----:B------:R-:W-:-:S04]  /*14f0*/  USHF.R.U32.HI UR5, URZ, 0x4, UR5 ;  /* 0x000000043f057899 */ /* 0x000fc80008011605 */
[----:B------:R-:W-:-:S04]  /*1500*/  ULOP3.LUT UR5, UR5, 0x3fff, URZ, 0xc0, !UPT ;  /* 0x00003fff05057892 */ /* 0x000fc8000f8ec03f */
[----:B------:R-:W-:Y:S01]  /*1510*/  ULOP3.LUT UR43, UR5, 0x10000, URZ, 0xfc, !UPT ;  /* 0x00010000052b7892 */ /* 0x000fe2000f8efc3f */
[----:B--2345:R-:W-:Y:S11]  /*1520*/  @P0 BRA `(.L_x_17) ;  /* 0x0000000000400947 */ /* 0x03cff60003800000 */
[----:B------:R-:W-:Y:S01]  /*1530*/  MOV R0, 0x0 ;  /* 0x0000000000007802 */ /* 0x000fe20000000f00 */
[----:B------:R-:W-:Y:S01]  /*1540*/  ULDC.64 UR4, c[0x4][0x68] ;  /* 0x01001a0000047ab9 */ /* 0x000fe20000000a00 */
[----:B------:R-:W-:Y:S01]  /*1550*/  ULDC.64 UR6, c[0x4][0x8] ;  /* 0x0100020000067ab9 */ /* 0x000fe20000000a00 */
[----:B------:R-:W-:Y:S01]  /*1560*/  IMAD.U32 R4, RZ, RZ, UR4 ;  /* 0x00000004ff047e24 */ /* 0x000fe2000f8e00ff */
[----:B------:R0:W1:Y:S01]  /*1570*/  LDC.64 R14, c[0x4][R0] ;  /* 0x01000000000e7b82 */ /* 0x0000620000000a00 */
[----:B------:R-:W-:Y:S01]  /*1580*/  IMAD.U32 R5, RZ, RZ, UR5 ;  /* 0x00000005ff057e24 */ /* 0x000fe2000f8e00ff */
[----:B------:R-:W-:Y:S01]  /*1590*/  ULDC.64 UR4, c[0x4][0x70] ;  /* 0x01001c0000047ab9 */ /* 0x000fe20000000a00 */
[----:B------:R-:W-:Y:S02]  /*15a0*/  IMAD.U32 R10, RZ, RZ, UR6 ;  /* 0x00000006ff0a7e24 */ /* 0x000fe4000f8e00ff */
[----:B------:R-:W-:Y:S02]  /*15b0*/  IMAD.U32 R6, RZ, RZ, UR4 ;  /* 0x00000004ff067e24 */ /* 0x000fe4000f8e00ff */
[----:B------:R-:W-:-:S02]  /*15c0*/  IMAD.U32 R7, RZ, RZ, UR5 ;  /* 0x00000005ff077e24 */ /* 0x000fc4000f8e00ff */
[----:B------:R-:W-:Y:S02]  /*15d0*/  IMAD.U32 R11, RZ, RZ, UR7 ;  /* 0x00000007ff0b7e24 */ /* 0x000fe4000f8e00ff */
[----:B------:R-:W-:Y:S02]  /*15e0*/  IMAD.MOV.U32 R8, RZ, RZ, 0x1e1 ;  /* 0x000001e1ff087424 */ /* 0x000fe400078e00ff */
[----:B------:R-:W-:Y:S02]  /*15f0*/  IMAD.MOV.U32 R12, RZ, RZ, 0x1 ;  /* 0x00000001ff0c7424 */ /* 0x000fe400078e00ff */
[----:B0-----:R-:W-:-:S07]  /*1600*/  IMAD.MOV.U32 R13, RZ, RZ, RZ ;  /* 0x000000ffff0d7224 */ /* 0x001fce00078e00ff */
[----:B------:R-:W-:-:S07]  /*1610*/  LEPC R20, `(.L_x_17) ;  /* 0x000000001014794e */ /* 0x000fce0000000000 */
[----:B-1---5:R-:W-:Y:S05]  /*1620*/  CALL.ABS.NOINC R14 ;  /* 0x000000000e007343 */ /* 0x022fea0003c00000 */
.L_x_17:
[----:B------:R-:W-:-:S13]  /*1630*/  ISETP.NE.AND P0, PT, R96, 0x3, PT ;  /* 0x000000036000780c */ /* 0x000fda0003f05270 */
[----:B------:R-:W-:Y:S05]  /*1640*/  @!P0 BRA `(.L_x_18) ;  /* 0x0000000000048947 */ /* 0x000fea0003800000 */
[----:B------:R-:W-:Y:S01]  /*1650*/  BPT.TRAP 0x1 ;  /* 0x000000040000795c */ /* 0x000fe20000300000 */
.L_x_18:
[----:B------:R-:W0:Y:S01]  /*1660*/  S2UR UR5, SR_CgaCtaId ;  /* 0x00000000000579c3 */ /* 0x000e220000008800 */
[----:B------:R-:W-:Y:S01]  /*1670*/  UMOV UR4, 0x400 ;  /* 0x0000040000047882 */ /* 0x000fe20000000000 */
[----:B------:R-:W-:Y:S02]  /*1680*/  IMAD.U32 R0, RZ, RZ, UR36 ;  /* 0x00000024ff007e24 */ /* 0x000fe4000f8e00ff */
[----:B------:R-:W-:-:S03]  /*1690*/  IMAD.U32 R3, RZ, RZ, UR37 ;  /* 0x00000025ff037e24 */ /* 0x000fc6000f8e00ff */
[----:B------:R-:W-:Y:S01]  /*16a0*/  SHF.L.U32 R0, R0, 0x1f, RZ ;  /* 0x0000001f00007819 */ /* 0x000fe200000006ff */
[----:B0-----:R-:W-:-:S06]  /*16b0*/  ULEA UR4, UR5, UR4, 0x18 ;  /* 0x0000000405047291 */ /* 0x001fcc000f8ec03f */
[----:B------:R-:W-:-:S04]  /*16c0*/  IMAD.U32 R6, RZ, RZ, UR4 ;  /* 0x00000004ff067e24 */ /* 0x000fc8000f8e00ff */
[----:B------:R-:W-:-:S04]  /*16d0*/  IMAD R3, R3, 0x8, R6 ;  /* 0x0000000803037824 */ /* 0x000fc800078e0206 */
[----:B------:R0:W1:Y:S01]  /*16e0*/  SYNCS.PHASECHK.TRANS64.TRYWAIT P1, [R3+URZ], R0 ;  /* 0x00000000030075a7 */ /* 0x000062000802017f */
[----:B------:R-:W-:Y:S05]  /*16f0*/  @!P0 BRA `(.L_x_19) ;  /* 0x0000000000048947 */ /* 0x000fea0003800000 */
[----:B------:R-:W-:Y:S01]  /*1700*/  BPT.TRAP 0x1 ;  /* 0x000000040000795c */ /* 0x000fe20000300000 */
.L_x_19:
[----:B------:R-:W-:-:S05]  /*1710*/  IMAD.U32 R4, RZ, RZ, UR42 ;  /* 0x0000002aff047e24 */ /* 0x000fca000f8e00ff */
[----:B------:R-:W-:Y:S01]  /*1720*/  ISETP.GE.AND P2, PT, R4, 0x1, PT ;  /* 0x000000010400780c */ /* 0x000fe20003f46270 */
[----:B-1----:R-:W-:-:S12]  /*1730*/  @P1 BRA `(.L_x_20) ;  /* 0x0000000000081947 */ /* 0x002fd80003800000 */
[----:B------:R-:W1:Y:S02]  /*1740*/  SYNCS.PHASECHK.TRANS64.TRYWAIT P1, [R3+URZ], R0 ;  /* 0x00000000030075a7 */ /* 0x000e64000802017f */
[----:B-1----:R-:W-:Y:S05]  /*1750*/  @!P1 BRA `(.L_x_21) ;  /* 0x0000007800449947 */ /* 0x002fea0003800000 */
.L_x_20:
[----:B------:R-:W-:Y:S05]  /*1760*/  WARPSYNC.ALL ;  /* 0x0000000000007948 */ /* 0x000fea0003800000 */
[----:B------:R-:W-:Y:S01]  /*1770*/  R2UR UR4, R6 ;  /* 0x00000000060472ca */ /* 0x000fe200000e0000 */
[----:B------:R-:W-:Y:S01]  /*1780*/  WARPGROUP.ARRIVE ;  /* 0x00000000000079c5 */ /* 0x000fe20000000000 */
[----:B------:R-:W-:Y:S01]  /*1790*/  UMOV UR5, 0x40000040 ;  /* 0x4000004000057882 */ /* 0x000fe20000000000 */
[----:B------:R-:W-:Y:S01]  /*17a0*/  UMOV UR7, 0x40000040 ;  /* 0x4000004000077882 */ /* 0x000fe20000000000 */
[----:B------:R-:W-:Y:S01]  /*17b0*/  UMOV UR9, UR5 ;  /* 0x0000000500097c82 */ /* 0x000fe20008000000 */
[----:B------:R-:W-:Y:S01]  /*17c0*/  UMOV UR11, 0x40000040 ;  /* 0x40000040000b7882 */ /* 0x000fe20000000000 */
[----:B------:R-:W-:Y:S01]  /*17d0*/  UMOV UR13, UR5 ;  /* 0x00000005000d7c82 */ /* 0x000fe20008000000 */
[----:B------:R-:W-:Y:S01]  /*17e0*/  UMOV UR15, 0x40000040 ;  /* 0x40000040000f7882 */ /* 0x000fe20000000000 */
[----:B------:R-:W-:-:S05]  /*17f0*/  UMOV UR23, 0x40000040 ;  /* 0x4000004000177882 */ /* 0x000fca0000000000 */
[----:B------:R-:W-:-:S04]  /*1800*/  UIADD3 UR4, UR4, 0x20100, URZ ;  /* 0x0002010004047890 */ /* 0x000fc8000fffe03f */
[----:B------:R-:W-:-:S04]  /*1810*/  USHF.R.U32.HI UR4, URZ, 0x4, UR4 ;  /* 0x000000043f047899 */ /* 0x000fc80008011604 */
[----:B------:R-:W-:-:S04]  /*1820*/  ULOP3.LUT UR4, UR4, 0x3fff, URZ, 0xc0, !UPT ;  /* 0x00003fff04047892 */ /* 0x000fc8000f8ec03f */
[----:B------:R-:W-:Y:S02]  /*1830*/  ULOP3.LUT UR16, UR4, 0x10000, URZ, 0xfc, !UPT ;  /* 0x0001000004107892 */ /* 0x000fe4000f8efc3f */
[----:B------:R-:W-:Y:S02]  /*1840*/  ULEA UR4, UR37, UR43, 0xc ;  /* 0x0000002b25047291 */ /* 0x000fe4000f8e603f */
[----:B------:R-:W-:Y:S02]  /*1850*/  UIMAD UR6, UR37, 0x300, UR16 ;  /* 0x00000300250678a4 */ /* 0x000fe4000f8e0210 */
[----:B------:R-:W-:Y:S02]  /*1860*/  UIADD3 UR17, UR4, 0x400, URZ ;  /* 0x0000040004117890 */ /* 0x000fe4000fffe03f */
[----:B------:R-:W-:Y:S01]  /*1870*/  UIADD3 UR10, UR6, 0x80, URZ ;  /* 0x00000080060a7890 */ /* 0x000fe2000fffe03f */
[----:B------:R-:W-:Y:S01]  /*1880*/  UMOV UR8, UR4 ;  /* 0x0000000400087c82 */ /* 0x000fe20008000000 */
[----:B------:R-:W-:-:S03]  /*1890*/  UIADD3 UR14, UR6, 0x100, URZ ;  /* 0x00000100060e7890 */ /* 0x000fc6000fffe03f */
[----:B------:R-:W-:Y:S01]  /*18a0*/  HGMMA.64x16x16.F32 R64, gdesc[UR4], RZ, !UPT, gsb0 ;  /* 0x00200000044079f0 */ /* 0x000fe2000c0008ff */
[----:B------:R-:W-:Y:S01]  /*18b0*/  UMOV UR12, UR4 ;  /* 0x00000004000c7c82 */ /* 0x000fe20008000000 */
[----:B------:R-:W-:Y:S02]  /*18c0*/  UIADD3 UR22, UR6, 0x102, URZ ;  /* 0x0000010206167890 */ /* 0x000fe4000fffe03f */
[----:B------:R-:W-:Y:S01]  /*18d0*/  UIADD3 UR5, UR4, 0x402, URZ ;  /* 0x0000040204057890 */ /* 0x000fe2000fffe03f */
[----:B------:R-:W-:Y:S02]  /*18e0*/  WARPGROUP.DEPBAR.LE gsb0, 0x0 ;  /* 0x00008000000079c5 */ /* 0x000fe40000010000 */
[----:B------:R-:W-:-:S06]  /*18f0*/  WARPGROUP.ARRIVE ;  /* 0x00000000000079c5 */ /* 0x000fcc0000000000 */
[----:B------:R-:W-:Y:S03]  /*1900*/  HGMMA.64x16x16.F32 R48, gdesc[UR8], RZ, !UPT, gsb0 ;  /* 0x00200000083079f0 */ /* 0x000fe6000c0008ff */
[----:B------:R-:W-:Y:S02]  /*1910*/  WARPGROUP.DEPBAR.LE gsb0, 0x0 ;  /* 0x00008000000079c5 */ /* 0x000fe40000010000 */
[----:B------:R-:W-:-:S06]  /*1920*/  WARPGROUP.ARRIVE ;  /* 0x00000000000079c5 */ /* 0x000fcc0000000000 */
[----:B------:R-:W-:Y:S01]  /*1930*/  HGMMA.64x16x16.F32 R32, gdesc[UR12], RZ, !UPT, gsb0 ;  /* 0x002000000c2079f0 */ /* 0x000fe2000c0008ff */
[----:B------:R-:W-:Y:S01]  /*1940*/  UMOV UR12, UR17 ;  /* 0x00000011000c7c82 */ /* 0x000fe20008000000 */
[----:B------:R-:W-:Y:S01]  /*1950*/  UMOV UR13, 0x40000040 ;  /* 0x40000040000d7882 */ /* 0x000fe20000000000 */
[----:B------:R-:W-:Y:S01]  /*1960*/  UMOV UR8, UR12 ;  /* 0x0000000c00087c82 */ /* 0x000fe20008000000 */
[----:B------:R-:W-:Y:S01]  /*1970*/  UMOV UR9, UR13 ;  /* 0x0000000d00097c82 */ /* 0x000fe20008000000 */
[----:B------:R-:W-:Y:S01]  /*1980*/  UIADD3 UR17, UR4, 0xc06, URZ ;  /* 0x00000c0604117890 */ /* 0x000fe2000fffe03f */
[----:B------:R-:W-:Y:S02]  /*1990*/  WARPGROUP.DEPBAR.LE gsb0, 0x0 ;  /* 0x00008000000079c5 */ /* 0x000fe40000010000 */
[----:B------:R-:W-:-:S06]  /*19a0*/  WARPGROUP.ARRIVE ;  /* 0x00000000000079c5 */ /* 0x000fcc0000000000 */
[----:B------:R-:W-:Y:S01]  /*19b0*/  HGMMA.64x16x16.F32 R24, gdesc[UR12], RZ, !UPT, gsb0 ;  /* 0x002000000c1879f0 */ /* 0x000fe2000c0008ff */
[----:B------:R-:W-:Y:S01]  /*19c0*/  UMOV UR14, UR6 ;  /* 0x00000006000e7c82 */ /* 0x000fe20008000000 */
[----:B------:R-:W-:Y:S01]  /*19d0*/  UMOV UR15, UR7 ;  /* 0x00000007000f7c82 */ /* 0x000fe20008000000 */
[----:B------:R-:W-:Y:S01]  /*19e0*/  UMOV UR7, 0x40000040 ;  /* 0x4000004000077882 */ /* 0x000fe20000000000 */
[----:B------:R-:W-:Y:S02]  /*19f0*/  WARPGROUP.DEPBAR.LE gsb0, 0x0 ;  /* 0x00008000000079c5 */ /* 0x000fe40000010000 */
[----:B------:R-:W-:-:S06]  /*1a00*/  WARPGROUP.ARRIVE ;  /* 0x00000000000079c5 */ /* 0x000fcc0000000000 */
[----:B------:R-:W-:Y:S01]  /*1a10*/  HGMMA.64x16x16.F32 R40, gdesc[UR8], RZ, !UPT, gsb0 ;  /* 0x00200000082879f0 */ /* 0x000fe2000c0008ff */
[----:B------:R-:W-:Y:S02]  /*1a20*/  UIADD3 UR8, UR4, 0x2, URZ ;  /* 0x0000000204087890 */ /* 0x000fe4000fffe03f */
[----:B------:R-:W-:Y:S01]  /*1a30*/  UIADD3 UR10, UR6, 0x2, URZ ;  /* 0x00000002060a7890 */ /* 0x000fe2000fffe03f */
[----:B------:R-:W-:Y:S01]  /*1a40*/  UMOV UR9, 0x40000040 ;  /* 0x4000004000097882 */ /* 0x000fe20000000000 */
[----:B------:R-:W-:Y:S01]  /*1a50*/  UMOV UR11, 0x40000040 ;  /* 0x40000040000b7882 */ /* 0x000fe20000000000 */
[----:B------:R-:W-:Y:S02]  /*1a60*/  UMOV UR21, UR9 ;  /* 0x0000000900157c82 */ /* 0x000fe40008000000 */
[----:B------:R-:W-:Y:S01]  /*1a70*/  UMOV UR20, UR8 ;  /* 0x0000000800147c82 */ /* 0x000fe20008000000 */
[----:B------:R-:W-:Y:S02]  /*1a80*/  WARPGROUP.DEPBAR.LE gsb0, 0x0 ;  /* 0x00008000000079c5 */ /* 0x000fe40000010000 */
[----:B------:R-:W-:-:S06]  /*1a90*/  WARPGROUP.ARRIVE ;  /* 0x00000000000079c5 */ /* 0x000fcc0000000000 */
[----:B------:R-:W-:Y:S01]  /*1aa0*/  HGMMA.64x16x16.F32 R56, gdesc[UR12], RZ, !UPT, gsb0 ;  /* 0x002000000c3879f0 */ /* 0x000fe2000c0008ff */
[----:B------:R-:W-:Y:S01]  /*1ab0*/  UIADD3 UR14, UR6, 0x82, URZ ;  /* 0x00000082060e7890 */ /* 0x000fe2000fffe03f */
[----:B------:R-:W-:Y:S01]  /*1ac0*/  UMOV UR12, UR8 ;  /* 0x00000008000c7c82 */ /* 0x000fe20008000000 */
[----:B------:R-:W-:Y:S01]  /*1ad0*/  UMOV UR13, UR9 ;  /* 0x00000009000d7c82 */ /* 0x000fe20008000000 */
[----:B------:R-:W-:Y:S01]  /*1ae0*/  UMOV UR15, 0x40000040 ;  /* 0x40000040000f7882 */ /* 0x000fe20000000000 */
[----:B------:R-:W-:Y:S02]  /*1af0*/  WARPGROUP.DEPBAR.LE gsb0, 0x0 ;  /* 0x00008000000079c5 */ /* 0x000fe40000010000 */
[----:B------:R-:W-:-:S06]  /*1b00*/  WARPGROUP.ARRIVE ;  /* 0x00000000000079c5 */ /* 0x000fcc0000000000 */
[----:B------:R-:W-:Y:S03]  /*1b10*/  HGMMA.64x16x16.F32 R64, gdesc[UR8], R64, gsb0 ;  /* 0x00200000084079f0 */ /* 0x000fe60008000840 */
[----:B------:R-:W-:Y:S02]  /*1b20*/  WARPGROUP.DEPBAR.LE gsb0, 0x0 ;  /* 0x00008000000079c5 */ /* 0x000fe40000010000 */
[----:B------:R-:W-:-:S06]  /*1b30*/  WARPGROUP.ARRIVE ;  /* 0x00000000000079c5 */ /* 0x000fcc0000000000 */
[----:B------:R-:W-:Y:S03]  /*1b40*/  HGMMA.64x16x16.F32 R48, gdesc[UR12], R48, gsb0 ;  /* 0x002000000c3079f0 */ /* 0x000fe60008000830 */
[----:B------:R-:W-:Y:S02]  /*1b50*/  WARPGROUP.DEPBAR.LE gsb0, 0x0 ;  /* 0x00008000000079c5 */ /* 0x000fe40000010000 */
[----:B------:R-:W-:-:S06]  /*1b60*/  WARPGROUP.ARRIVE ;  /* 0x00000000000079c5 */ /* 0x000fcc0000000000 */
[----:B------:R-:W-:Y:S01]  /*1b70*/  HGMMA.64x16x16.F32 R32, gdesc[UR20], R32, gsb0 ;  /* 0x00200000142079f0 */ /* 0x000fe20008000820 */
[----:B------:R-:W-:Y:S01]  /*1b80*/  UMOV UR20, UR5 ;  /* 0x0000000500147c82 */ /* 0x000fe20008000000 */
[----:B------:R-:W-:Y:S01]  /*1b90*/  UMOV UR21, 0x40000040 ;  /* 0x4000004000157882 */ /* 0x000fe20000000000 */
[----:B------:R-:W-:Y:S01]  /*1ba0*/  UMOV UR12, UR20 ;  /* 0x00000014000c7c82 */ /* 0x000fe20008000000 */
[----:B------:R-:W-:Y:S01]  /*1bb0*/  UMOV UR13, UR21 ;  /* 0x00000015000d7c82 */ /* 0x000fe20008000000 */
[----:B------:R-:W-:Y:S01]  /*1bc0*/  UMOV UR8, UR20 ;  /* 0x0000001400087c82 */ /* 0x000fe20008000000 */
[----:B------:R-:W-:Y:S01]  /*1bd0*/  UMOV UR9, UR21 ;  /* 0x0000001500097c82 */ /* 0x000fe20008000000 */
[----:B------:R-:W-:Y:S01]  /*1be0*/  UIADD3 UR5, UR4, 0x404, URZ ;  /* 0x0000040404057890 */ /* 0x000fe2000fffe03f */
[----:B------:R-:W-:Y:S02]  /*1bf0*/  WARPGROUP.DEPBAR.LE gsb0, 0x0 ;  /* 0x00008000000079c5 */ /* 0x000fe40000010000 */
[----:B------:R-:W-:-:S06]  /*1c00*/  WARPGROUP.ARRIVE ;  /* 0x00000000000079c5 */ /* 0x000fcc0000000000 */
[----:B------:R-:W-:Y:S01]  /*1c10*/  HGMMA.64x16x16.F32 R24, gdesc[UR20], R24, gsb0 ;  /* 0x00200000141879f0 */ /* 0x000fe20008000818 */
[----:B------:R-:W-:Y:S01]  /*1c20*/  UIADD3 UR22, UR6, 0x104, URZ ;  /* 0x0000010406167890 */ /* 0x000fe2000fffe03f */
[----:B------:R-:W-:Y:S01]  /*1c30*/  UMOV UR23, 0x40000040 ;  /* 0x4000004000177882 */ /* 0x000fe20000000000 */
        /* <DEDUP_REMOVED lines=8> */
[----:B------:R-:W-:Y:S02]  /*1cc0*/  UIADD3 UR8, UR4, 0x4, URZ ;  /* 0x0000000404087890 */ /* 0x000fe4000fffe03f */
[----:B------:R-:W-:Y:S01]  /*1cd0*/  UIADD3 UR10, UR6, 0x4, URZ ;  /* 0x00000004060a7890 */ /* 0x000fe2000fffe03f */
[----:B------:R-:W-:Y:S01]  /*1ce0*/  UMOV UR9, 0x40000040 ;  /* 0x4000004000097882 */ /* 0x000fe20000000000 */
[----:B------:R-:W-:Y:S01]  /*1cf0*/  UMOV UR11, 0x40000040 ;  /* 0x40000040000b7882 */ /* 0x000fe20000000000 */
[----:B------:R-:W-:Y:S02]  /*1d00*/  UMOV UR13, UR9 ;  /* 0x00000009000d7c82 */ /* 0x000fe40008000000 */
[----:B------:R-:W-:Y:S01]  /*1d10*/  UMOV UR12, UR8 ;  /* 0x00000008000c7c82 */ /* 0x000fe20008000000 */
[----:B------:R-:W-:Y:S01]  /*1d20*/  UMOV UR20, UR8 ;  /* 0x0000000800147c82 */ /* 0x000fe20008000000 */
[----:B------:R-:W-:Y:S01]  /*1d30*/  UMOV UR21, UR9 ;  /* 0x0000000900157c82 */ /* 0x000fe20008000000 */
[----:B------:R-:W-:-:S02]  /*1d40*/  WARPGROUP.DEPBAR.LE gsb0, 0x0 ;  /* 0x00008000000079c5 */ /* 0x000fc40000010000 */
        /* <DEDUP_REMOVED lines=162> */
[----:B------:R-:W-:Y:S02]  /*2770*/  WARPGROUP.DEPBAR.LE gsb0, 0x0 ;  /* 0x00008000000079c5 */ /* 0x000fe40000010000 */
[----:B------:R-:W-:-:S06]  /*2780*/  WARPGROUP.ARRIVE ;  /* 0x00000000000079c5 */ /* 0x000fcc0000000000 */
[----:B------:R-:W-:Y:S03]  /*2790*/  HGMMA.64x16x16.F32 R24, gdesc[UR20], R24, gsb0 ;  /* 0x00200000141879f0 */ /* 0x000fe60008000818 */
[----:B------:R-:W-:Y:S02]  /*27a0*/  WARPGROUP.DEPBAR.LE gsb0, 0x0 ;  /* 0x00008000000079c5 */ /* 0x000fe40000010000 */
[----:B------:R-:W-:-:S06]  /*27b0*/  WARPGROUP.ARRIVE ;  /* 0x00000000000079c5 */ /* 0x000fcc0000000000 */
[----:B------:R-:W-:Y:S01]  /*27c0*/  HGMMA.64x16x16.F32 R40, gdesc[UR12], R40, gsb0 ;  /* 0x002000000c2879f0 */ /* 0x000fe20008000828 */
[----:B------:R-:W-:Y:S02]  /*27d0*/  UIADD3 UR12, UR6, 0x206, URZ ;  /* 0x00000206060c7890 */ /* 0x000fe4000fffe03f */
        /* <DEDUP_REMOVED lines=37> */
[----:B------:R-:W-:Y:S03]  /*2a30*/  HGMMA.64x16x16.F32 R56, gdesc[UR8], R56, gsb0 ;  /* 0x00200000083879f0 */ /* 0x000fe60008000838 */
[----:B------:R-:W-:Y:S02]  /*2a40*/  WARPGROUP.DEPBAR.LE gsb0, 0x0 ;  /* 0x00008000000079c5 */ /* 0x000fe40000010000 */
[----:B------:R-:W-:Y:S05]  /*2a50*/  @!P2 BRA `(.L_x_22) ;  /* 0x000000140058a947 */ /* 0x000fea0003800000 */
[----:B------:R-:W-:Y:S01]  /*2a60*/  UIADD3 UR17, UR37, 0x1, URZ ;  /* 0x0000000125117890 */ /* 0x000fe2000fffe03f */
[----:B01----:R-:W-:Y:S02]  /*2a70*/  IMAD.U32 R0, RZ, RZ, UR42 ;  /* 0x0000002aff007e24 */ /* 0x003fe4000f8e00ff */
[----:B------:R-:W-:Y:S01]  /*2a80*/  IMAD.U32 R3, RZ, RZ, UR37 ;  /* 0x00000025ff037e24 */ /* 0x000fe2000f8e00ff */
[----:B------:R-:W-:-:S04]  /*2a90*/  UISETP.NE.AND UP0, UPT, UR17, 0x2, UPT ;  /* 0x000000021100788c */ /* 0x000fc8000bf05270 */
[----:B------:R-:W-:Y:S02]  /*2aa0*/  USEL UR4, URZ, 0x1, UP0 ;  /* 0x000000013f047887 */ /* 0x000fe40008000000 */
[----:B------:R-:W-:Y:S02]  /*2ab0*/  USEL UR17, UR17, URZ, UP0 ;  /* 0x0000003f11117287 */ /* 0x000fe40008000000 */
[----:B------:R-:W-:-:S06]  /*2ac0*/  ULOP3.LUT UR4, UR36, UR4, URZ, 0x3c, !UPT ;  /* 0x0000000424047292 */ /* 0x000fcc000f8e3c3f */
[----:B------:R-:W-:-:S07]  /*2ad0*/  IMAD.U32 R7, RZ, RZ, UR4 ;  /* 0x00000004ff077e24 */ /* 0x000fce000f8e00ff */
.L_x_29:
[----:B------:R-:W-:Y:S05]  /*2ae0*/  @!P0 BRA `(.L_x_23) ;  /* 0x0000000000048947 */ /* 0x000fea0003800000 */
[----:B------:R-:W-:Y:S01]  /*2af0*/  BPT.TRAP 0x1 ;  /* 0x000000040000795c */ /* 0x000fe20000300000 */
.L_x_23:
[----:B------:R-:W0:Y:S01]  /*2b00*/  S2UR UR5, SR_CgaCtaId ;  /* 0x00000000000579c3 */ /* 0x000e220000008800 */
[----:B------:R-:W-:Y:S01]  /*2b10*/  UMOV UR4, 0x400 ;  /* 0x0000040000047882 */ /* 0x000fe20000000000 */
[----:B------:R-:W-:Y:S01]  /*2b20*/  IMAD.U32 R5, RZ, RZ, UR17 ;  /* 0x00000011ff057e24 */ /* 0x000fe2000f8e00ff */
[----:B------:R-:W-:Y:S01]  /*2b30*/  SHF.L.U32 R4, R7, 0x1f, RZ ;  /* 0x0000001f07047819 */ /* 0x000fe200000006ff */
[----:B0-----:R-:W-:-:S06]  /*2b40*/  ULEA UR4, UR5, UR4, 0x18 ;  /* 0x0000000405047291 */ /* 0x001fcc000f8ec03f */
[----:B------:R-:W-:-:S04]  /*2b50*/  IMAD.U32 R6, RZ, RZ, UR4 ;  /* 0x00000004ff067e24 */ /* 0x000fc8000f8e00ff */
[----:B------:R-:W-:-:S04]  /*2b60*/  IMAD R5, R5, 0x8, R6 ;  /* 0x0000000805057824 */ /* 0x000fc800078e0206 */
[----:B------:R0:W1:Y:S01]  /*2b70*/  SYNCS.PHASECHK.TRANS64.TRYWAIT P1, [R5+URZ], R4 ;  /* 0x00000004050075a7 */ /* 0x000062000802017f */
[----:B------:R-:W-:Y:S05]  /*2b80*/  @!P0 BRA `(.L_x_24) ;  /* 0x0000000000048947 */ /* 0x000fea0003800000 */
[----:B------:R-:W-:Y:S01]  /*2b90*/  BPT.TRAP 0x1 ;  /* 0x000000040000795c */ /* 0x000fe20000300000 */
.L_x_24:
[----:B-1----:R-:W-:Y:S05]  /*2ba0*/  @P1 BRA `(.L_x_25) ;  /* 0x0000000000081947 */ /* 0x002fea0003800000 */
[----:B------:R-:W1:Y:S02]  /*2bb0*/  SYNCS.PHASECHK.TRANS64.TRYWAIT P1, [R5+URZ], R4 ;  /* 0x00000004050075a7 */ /* 0x000e64000802017f */
[----:B-1----:R-:W-:Y:S05]  /*2bc0*/  @!P1 BRA `(.L_x_26) ;  /* 0x00000064003c9947 */ /* 0x002fea0003800000 */
.L_x_25:
[----:B------:R-:W-:Y:S01]  /*2bd0*/  ULEA UR19, UR17, UR43, 0xc ;  /* 0x0000002b11137291 */ /* 0x000fe2000f8e603f */
[----:B------:R-:W-:Y:S01]  /*2be0*/  WARPGROUP.ARRIVE ;  /* 0x00000000000079c5 */ /* 0x000fe20000000000 */
[----:B------:R-:W-:Y:S01]  /*2bf0*/  UIMAD UR18, UR17, 0x300, UR16 ;  /* 0x00000300111278a4 */ /* 0x000fe2000f8e0210 */
[----:B------:R-:W-:Y:S01]  /*2c00*/  UMOV UR9, 0x40000040 ;  /* 0x4000004000097882 */ /* 0x000fe20000000000 */
[----:B------:R-:W-:Y:S02]  /*2c10*/  UMOV UR11, 0x40000040 ;  /* 0x40000040000b7882 */ /* 0x000fe40000000000 */
[----:B------:R-:W-:Y:S01]  /*2c20*/  UIADD3 UR14, UR18, 0x80, URZ ;  /* 0x00000080120e7890 */ /* 0x000fe2000fffe03f */
[----:B------:R-:W-:Y:S02]  /*2c30*/  UMOV UR8, UR19 ;  /* 0x0000001300087c82 */ /* 0x000fe40008000000 */
[----:B------:R-:W-:Y:S01]  /*2c40*/  UMOV UR10, UR18 ;  /* 0x00000012000a7c82 */ /* 0x000fe20008000000 */
[----:B------:R-:W-:Y:S01]  /*2c50*/  UMOV UR12, UR8 ;  /* 0x00000008000c7c82 */ /* 0x000fe20008000000 */
[----:B------:R-:W-:Y:S01]  /*2c60*/  HGMMA.64x16x16.F32 R64, gdesc[UR8], R64, gsb0 ;  /* 0x00200000084079f0 */ /* 0x000fe20008000840 */
[----:B------:R-:W-:Y:S01]  /*2c70*/  UMOV UR13, UR9 ;  /* 0x00000009000d7c82 */ /* 0x000fe20008000000 */
[----:B------:R-:W-:Y:S01]  /*2c80*/  UMOV UR15, 0x40000040 ;  /* 0x40000040000f7882 */ /* 0x000fe20000000000 */
[----:B------:R-:W-:Y:S01]  /*2c90*/  UIADD3 UR6, UR18, 0x100, URZ ;  /* 0x0000010012067890 */ /* 0x000fe2000fffe03f */
[----:B------:R-:W-:Y:S01]  /*2ca0*/  UMOV UR4, UR8 ;  /* 0x0000000800047c82 */ /* 0x000fe20008000000 */
[----:B------:R-:W-:Y:S01]  /*2cb0*/  UMOV UR5, UR9 ;  /* 0x0000000900057c82 */ /* 0x000fe20008000000 */
[----:B------:R-:W-:Y:S01]  /*2cc0*/  UMOV UR7, 0x40000040 ;  /* 0x4000004000077882 */ /* 0x000fe20000000000 */
[----:B------:R-:W-:-:S02]  /*2cd0*/  UIADD3 UR20, UR19, 0x400, URZ ;  /* 0x0000040013147890 */ /* 0x000fc4000fffe03f */
[----:B------:R-:W-:Y:S01]  /*2ce0*/  UIADD3 UR8, UR19, 0x2, URZ ;  /* 0x0000000213087890 */ /* 0x000fe2000fffe03f */
[----:B------:R-:W-:Y:S01]  /*2cf0*/  UMOV UR9, 0x40000040 ;  /* 0x4000004000097882 */ /* 0x000fe20000000000 */
        /* <DEDUP_REMOVED lines=10> */
[----:B------:R-:W-:Y:S01]  /*2da0*/  UIADD3 UR20, UR19, 0x402, URZ ;  /* 0x0000040213147890 */ /* 0x000fe2000fffe03f */
[----:B------:R-:W-:Y:S02]  /*2db0*/  WARPGROUP.DEPBAR.LE gsb0, 0x0 ;  /* 0x00008000000079c5 */ /* 0x000fe40000010000 */
[----:B------:R-:W-:-:S06]  /*2dc0*/  WARPGROUP.ARRIVE ;  /* 0x00000000000079c5 */ /* 0x000fcc0000000000 */
[----:B------:R-:W-:Y:S01]  /*2dd0*/  HGMMA.64x16x16.F32 R24, gdesc[UR4], R24, gsb0 ;  /* 0x00200000041879f0 */ /* 0x000fe20008000818 */
[----:B------:R-:W-:Y:S01]  /*2de0*/  UMOV UR6, UR10 ;  /* 0x0000000a00067c82 */ /* 0x000fe20008000000 */
[----:B------:R-:W-:Y:S01]  /*2df0*/  UMOV UR7, UR11 ;  /* 0x0000000b00077c82 */ /* 0x000fe20008000000 */
[----:B------:R-:W-:Y:S01]  /*2e00*/  UIADD3 UR10, UR18, 0x2, URZ ;  /* 0x00000002120a7890 */ /* 0x000fe2000fffe03f */
[----:B------:R-:W-:Y:S01]  /*2e10*/  UMOV UR11, 0x40000040 ;  /* 0x40000040000b7882 */ /* 0x000fe20000000000 */
[----:B------:R-:W-:Y:S02]  /*2e20*/  WARPGROUP.DEPBAR.LE gsb0, 0x0 ;  /* 0x00008000000079c5 */ /* 0x000fe40000010000 */
[----:B------:R-:W-:-:S06]  /*2e30*/  WARPGROUP.ARRIVE ;  /* 0x00000000000079c5 */ /* 0x000fcc0000000000 */
[----:B------:R-:W-:Y:S01]  /*2e40*/  HGMMA.64x16x16.F32 R40, gdesc[UR12], R40, gsb0 ;  /* 0x002000000c2879f0 */ /* 0x000fe20008000828 */
[----:B------:R-:W-:Y:S01]  /*2e50*/  UIADD3 UR14, UR18, 0x82, URZ ;  /* 0x00000082120e7890 */ /* 0x000fe2000fffe03f */
[----:B------:R-:W-:Y:S01]  /*2e60*/  UMOV UR12, UR8 ;  /* 0x00000008000c7c82 */ /* 0x000fe20008000000 */
[----:B------:R-:W-:Y:S01]  /*2e70*/  UMOV UR13, UR9 ;  /* 0x00000009000d7c82 */ /* 0x000fe20008000000 */
        /* <DEDUP_REMOVED lines=229> */
[----:B------:R-:W-:Y:S01]  /*3cd0*/  UIADD3 UR19, UR19, 0xc06, URZ ;  /* 0x00000c0613137890 */ /* 0x000fe2000fffe03f */
        /* <DEDUP_REMOVED lines=26> */
[----:B------:R-:W-:Y:S01]  /*3e80*/  BPT.TRAP 0x1 ;  /* 0x000000040000795c */ /* 0x000fe20000300000 */
.L_x_27:
[----:B------:R-:W-:-:S13]  /*3e90*/  ISETP.NE.AND P1, PT, R22, RZ, PT ;  /* 0x000000ff1600720c */ /* 0x000fda0003f25270 */
[----:B01----:R-:W-:-:S04]  /*3ea0*/  @P1 IMAD R4, R3, 0x8, R6 ;  /* 0x0000000803041824 */ /* 0x003fc800078e0206 */
[----:B------:R-:W-:-:S05]  /*3eb0*/  @P1 VIADD R4, R4, 0x10 ;  /* 0x0000001004041836 */ /* 0x000fca0000000000 */
[----:B------:R-:W-:-:S04]  /*3ec0*/  @P1 PRMT R4, R19, 0x654, R4 ;  /* 0x0000065413041816 */ /* 0x000fc80000000004 */
[----:B------:R0:W-:Y:S01]  /*3ed0*/  @P1 SYNCS.ARRIVE.TRANS64.RED.A1T0 RZ, [R4+URZ], RZ ;  /* 0x000000ff04ff19a7 */ /* 0x0001e2000810043f */
[----:B------:R-:W-:-:S13]  /*3ee0*/  ISETP.GT.U32.AND P1, PT, R18, 0x1, PT ;  /* 0x000000011200780c */ /* 0x000fda0003f24070 */
[----:B0-----:R-:W-:Y:S05]  /*3ef0*/  @P1 BRA `(.L_x_28) ;  /* 0x0000000000041947 */ /* 0x001fea0003800000 */
[----:B------:R-:W-:Y:S01]  /*3f00*/  BPT.TRAP 0x1 ;  /* 0x000000040000795c */ /* 0x000fe20000300000 */
.L_x_28:
[----:B------:R-:W-:Y:S01]  /*3f10*/  UIADD3 UR17, UR17, 0x1, URZ ;  /* 0x0000000111117890 */ /* 0x000fe2000fffe03f */
[C---:B------:R-:W-:Y:S01]  /*3f20*/  ISETP.GT.AND P2, PT, R0.reuse, 0x1, PT ;  /* 0x000000010000780c */ /* 0x040fe20003f44270 */
[----:B------:R-:W-:Y:S02]  /*3f30*/  VIADD R3, R3, 0x1 ;  /* 0x0000000103037836 */ /* 0x000fe40000000000 */
[----:B------:R-:W-:Y:S01]  /*3f40*/  UISETP.NE.AND UP0, UPT, UR17, 0x2, UPT ;  /* 0x000000021100788c */ /* 0x000fe2000bf05270 */
[----:B------:R-:W-:Y:S02]  /*3f50*/  VIADD R0, R0, 0xffffffff ;  /* 0xffffffff00007836 */ /* 0x000fe40000000000 */
[C---:B------:R-:W-:Y:S01]  /*3f60*/  ISETP.NE.AND P1, PT, R3.reuse, 0x2, PT ;  /* 0x000000020300780c */ /* 0x040fe20003f25270 */
[----:B------:R-:W-:Y:S02]  /*3f70*/  USEL UR4, URZ, 0x1, UP0 ;  /* 0x000000013f047887 */ /* 0x000fe40008000000 */
[----:B------:R-:W-:Y:S01]  /*3f80*/  USEL UR17, UR17, URZ, UP0 ;  /* 0x0000003f11117287 */ /* 0x000fe20008000000 */
[----:B------:R-:W-:-:S03]  /*3f90*/  SEL R3, R3, RZ, P1 ;  /* 0x000000ff03037207 */ /* 0x000fc60000800000 */
[----:B------:R-:W-:Y:S01]  /*3fa0*/  LOP3.LUT R7, R7, UR4, RZ, 0x3c, !PT ;  /* 0x0000000407077c12 */ /* 0x000fe2000f8e3cff */
[----:B------:R-:W-:Y:S07]  /*3fb0*/  @P2 BRA `(.L_x_29) ;  /* 0xffffffe800c82947 */ /* 0x000fee000383ffff */
.L_x_22:
[----:B01----:R-:W0:Y:S02]  /*3fc0*/  LDC R0, c[0x0][0x28c] ;  /* 0x0000a300ff007b82 */ /* 0x003e240000000800 */
[----:B0-----:R-:W-:-:S13]  /*3fd0*/  ISETP.GE.AND P1, PT, R0, 0x1, PT ;  /* 0x000000010000780c */ /* 0x001fda0003f26270 */
[----:B------:R-:W-:Y:S05]  /*3fe0*/  @!P1 BRA `(.L_x_30) ;  /* 0x0000000000389947 */ /* 0x000fea0003800000 */
[----:B------:R-:W-:Y:S05]  /*3ff0*/  @!P0 BRA `(.L_x_31) ;  /* 0x0000000000048947 */ /* 0x000fea0003800000 */
[----:B------:R-:W-:Y:S01]  /*4000*/  BPT.TRAP 0x1 ;  /* 0x000000040000795c */ /* 0x000fe20000300000 */
.L_x_31:
[----:B------:R-:W-:-:S13]  /*4010*/  ISETP.NE.AND P0, PT, R22, RZ, PT ;  /* 0x000000ff1600720c */ /* 0x000fda0003f05270 */
[----:B------:R-:W-:-:S05]  /*4020*/  VOTEU.ANY UP0, P0 ;  /* 0x00000000003f7886 */ /* 0x000fca0000000100 */
[----:B------:R-:W-:-:S06]  /*4030*/  @UP0 UIADD3 UR4, UR42, UR37, URZ ;  /* 0x000000252a040290 */ /* 0x000fcc000fffe03f */
[----:B------:R-:W-:-:S04]  /*4040*/  IMAD.U32 R0, RZ, RZ, UR4 ;  /* 0x00000004ff007e24 */ /* 0x000fc8000f8e00ff */
[----:B------:R-:W-:-:S05]  /*4050*/  @P0 IMAD.SHL.U32 R0, R0, 0x8, RZ ;  /* 0x0000000800000824 */ /* 0x000fca00078e00ff */
[----:B------:R-:W-:-:S04]  /*4060*/  @P0 LOP3.LUT R0, R0, 0x8, RZ, 0xc0, !PT ;  /* 0x0000000800000812 */ /* 0x000fc800078ec0ff */
[----:B------:R-:W-:-:S04]  /*4070*/  @P0 IADD3 R0, R6, 0x10, R0 ;  /* 0x0000001006000810 */ /* 0x000fc80007ffe000 */
[----:B------:R-:W-:-:S04]  /*4080*/  @P0 PRMT R0, R19, 0x654, R0 ;  /* 0x0000065413000816 */ /* 0x000fc80000000000 */
[----:B------:R0:W-:Y:S01]  /*4090*/  @P0 SYNCS.ARRIVE.TRANS64.RED.A1T0 RZ, [R0+URZ], RZ ;  /* 0x000000ff00ff09a7 */ /* 0x0001e2000810043f */
[----:B------:R-:W-:-:S13]  /*40a0*/  ISETP.GT.U32.AND P0, PT, R18, 0x1, PT ;  /* 0x000000011200780c */ /* 0x000fda0003f04070 */
[----:B0-----:R-:W-:Y:S05]  /*40b0*/  @P0 BRA `(.L_x_30) ;  /* 0x0000000000040947 */ /* 0x001fea0003800000 */
[----:B------:R-:W-:Y:S01]  /*40c0*/  BPT.TRAP 0x1 ;  /* 0x000000040000795c */ /* 0x000fe20000300000 */
.L_x_30:
[----:B------:R-:W-:Y:S01]  /*40d0*/  UIADD3 UR37, UR41, UR37, URZ ;  /* 0x0000002529257290 */ /* 0x000fe2000fffe03f */
[----:B------:R-:W-:Y:S01]  /*40e0*/  IMAD R84, R84, 0x30, RZ ;  /* 0x0000003054547824 */ /* 0x000fe200078e02ff */
[----:B------:R-:W-:Y:S01]  /*40f0*/  ULDC UR5, c[0x0][0x288] ;  /* 0x0000a20000057ab9 */ /* 0x000fe20000000800 */
[----:B------:R-:W-:Y:S01]  /*4100*/  IMAD.SHL.U32 R6, R85, 0x100, RZ ;  /* 0x0000010055067824 */ /* 0x000fe200078e00ff */
[----:B------:R-:W-:Y:S01]  /*4110*/  USHF.R.U32.HI UR4, URZ, 0x1, UR37 ;  /* 0x000000013f047899 */ /* 0x000fe20008011625 */
[----:B------:R-:W-:Y:S01]  /*4120*/  SHF.R.S32.HI R11, RZ, 0x1f, R23 ;  /* 0x0000001fff0b7819 */ /* 0x000fe20000011417 */
[----:B------:R-:W-:Y:S01]  /*4130*/  ULDC UR8, c[0x0][0x284] ;  /* 0x0000a10000087ab9 */ /* 0x000fe20000000800 */
[C---:B------:R-:W-:Y:S01]  /*4140*/  ISETP.GE.AND P0, PT, R84.reuse, UR5, PT ;  /* 0x0000000554007c0c */ /* 0x040fe2000bf06270 */
[----:B------:R-:W-:Y:S01]  /*4150*/  ULOP3.LUT UR4, UR4, 0x1, URZ, 0xc0, !UPT ;  /* 0x0000000104047892 */ /* 0x000fe2000f8ec03f */
[----:B------:R-:W-:Y:S01]  /*4160*/  LOP3.LUT R12, R84, 0x6, R80, 0xf8, !PT ;  /* 0x00000006540c7812 */ /* 0x000fe200078ef850 */
[----:B------:R-:W-:Y:S01]  /*4170*/  UISETP.GT.U32.AND UP1, UPT, UR37, 0x1, UPT ;  /* 0x000000012500788c */ /* 0x000fe2000bf24070 */
[----:B------:R-:W-:Y:S01]  /*4180*/  ISETP.GE.OR P0, PT, R6, UR8, P0 ;  /* 0x0000000806007c0c */ /* 0x000fe20008706670 */
[----:B------:R-:W-:Y:S01]  /*4190*/  UISETP.NE.U32.AND UP0, UPT, UR4, 0x1, UPT ;  /* 0x000000010400788c */ /* 0x000fe2000bf05070 */
[----:B------:R-:W-:Y:S01]  /*41a0*/  SHF.R.S32.HI R13, RZ, 0x1f, R12 ;  /* 0x0000001fff0d7819 */ /* 0x000fe2000001140c */
[----:B------:R-:W-:-:S02]  /*41b0*/  UISETP.LT.U32.AND UP1, UPT, UR41, 0x2, UP1 ;  /* 0x000000022900788c */ /* 0x000fc40008f21070 */
[----:B------:R-:W-:Y:S01]  /*41c0*/  UISETP.GT.U32.AND UP0, UPT, UR41, 0x1, !UP0 ;  /* 0x000000012900788c */ /* 0x000fe2000c704070 */
[----:B------:R-:W-:Y:S01]  /*41d0*/  ULDC.64 UR6, c[0x0][0x5d0] ;  /* 0x0001740000067ab9 */ /* 0x000fe20000000a00 */
[----:B------:R-:W-:Y:S01]  /*41e0*/  USEL UR5, URZ, 0x1, !UP1 ;  /* 0x000000013f057887 */ /* 0x000fe2000c800000 */
[----:B------:R-:W-:Y:S01]  /*41f0*/  IMAD R0, R11, UR6, RZ ;  /* 0x000000060b007c24 */ /* 0x000fe2000f8e02ff */
[----:B------:R-:W-:Y:S01]  /*4200*/  USEL UR4, URZ, 0x1, !UP0 ;  /* 0x000000013f047887 */ /* 0x000fe2000c000000 */
[C---:B------:R-:W-:Y:S01]  /*4210*/  IMAD.WIDE.U32 R4, R23.reuse, UR6, R12 ;  /* 0x0000000617047c25 */ /* 0x040fe2000f8e000c */
[----:B------:R-:W-:Y:S02]  /*4220*/  ULOP3.LUT UR37, UR37, 0x1, URZ, 0xc0, !UPT ;  /* 0x0000000125257892 */ /* 0x000fe4000f8ec03f */
[----:B------:R-:W-:Y:S01]  /*4230*/  ULOP3.LUT UR36, UR4, UR36, UR5, 0x96, !UPT ;  /* 0x0000002404247292 */ /* 0x000fe2000f8e9605 */
[----:B------:R-:W-:Y:S02]  /*4240*/  IMAD R9, R23, UR7, R0 ;  /* 0x0000000717097c24 */ /* 0x000fe4000f8e0200 */
[----:B------:R-:W-:-:S02]  /*4250*/  IMAD.MOV.U32 R0, RZ, RZ, -0x1 ;  /* 0xffffffffff007424 */ /* 0x000fc400078e00ff */
[----:B------:R-:W-:Y:S02]  /*4260*/  IMAD.IADD R9, R5, 0x1, R9 ;  /* 0x0000000105097824 */ /* 0x000fe400078e0209 */
[----:B------:R-:W-:Y:S01]  /*4270*/  IMAD.MOV.U32 R8, RZ, RZ, R4 ;  /* 0x000000ffff087224 */ /* 0x000fe200078e0004 */
[----:B------:R-:W-:Y:S06]  /*4280*/  @P0 BRA `(.L_x_32) ;  /* 0x0000003000c00947 */ /* 0x000fec0003800000 */
[----:B------:R-:W0:Y:S01]  /*4290*/  LDC.64 R4, c[0x0][0x5c8] ;  /* 0x00017200ff047b82 */ /* 0x000e220000000a00 */
[----:B-----5:R-:W-:Y:S01]  /*42a0*/  FSETP.NEU.AND P2, PT, R75, RZ, PT ;  /* 0x000000ff4b00720b */ /* 0x020fe20003f4d000 */
[----:B------:R-:W-:Y:S01]  /*42b0*/  IMAD.IADD R3, R79, 0x1, -R84 ;  /* 0x000000014f037824 */ /* 0x000fe200078e0a54 */
[----:B------:R-:W-:Y:S01]  /*42c0*/  BSSY B0, `(.L_x_32) ;  /* 0x000032c000007945 */ /* 0x000fe20003800000 */
[----:B------:R-:W-:-:S03]  /*42d0*/  IMAD.WIDE R84, R85, 0x100, R72 ;  /* 0x0000010055547825 */ /* 0x000fc600078e0248 */
[----:B------:R-:W-:Y:S01]  /*42e0*/  ISETP.GT.AND P0, PT, R3, RZ, PT ;  /* 0x000000ff0300720c */ /* 0x000fe20003f04270 */
[----:B------:R-:W-:-:S05]  /*42f0*/  IMAD.IADD R6, R83, 0x1, -R6 ;  /* 0x0000000153067824 */ /* 0x000fca00078e0a06 */
[----:B------:R-:W-:Y:S01]  /*4300*/  ISETP.GT.AND P1, PT, R6, RZ, P0 ;  /* 0x000000ff0600720c */ /* 0x000fe20000724270 */
[-C--:B0-----:R-:W-:Y:S02]  /*4310*/  IMAD R7, R85, R4.reuse, RZ ;  /* 0x0000000455077224 */ /* 0x081fe400078e02ff */
[----:B------:R-:W-:-:S04]  /*4320*/  IMAD.WIDE.U32 R90, R84, R4, R8 ;  /* 0x00000004545a7225 */ /* 0x000fc800078e0008 */
[----:B------:R-:W-:-:S04]  /*4330*/  IMAD R7, R84, R5, R7 ;  /* 0x0000000554077224 */ /* 0x000fc800078e0207 */
[----:B------:R-:W-:Y:S01]  /*4340*/  IMAD.IADD R99, R91, 0x1, R7 ;  /* 0x000000015b637824 */ /* 0x000fe200078e0207 */
[----:B------:R-:W-:Y:S06]  /*4350*/  @!P2 BRA `(.L_x_33) ;  /* 0x000000240000a947 */ /* 0x000fec0003800000 */
[----:B------:R-:W0:Y:S01]  /*4360*/  LDC.64 R20, c[0x0][0x5b8] ;  /* 0x00016e00ff147b82 */ /* 0x000e220000000a00 */
[----:B------:R-:W-:-:S07]  /*4370*/  ULDC.64 UR4, c[0x0][0x5c0] ;  /* 0x0001700000047ab9 */ /* 0x000fce0000000a00 */
[----:B------:R-:W1:Y:S08]  /*4380*/  LDC.64 R86, c[0x0][0x5b0] ;  /* 0x00016c00ff567b82 */ /* 0x000e700000000a00 */
[----:B------:R-:W2:Y:S01]  /*4390*/  LDC.64 R14, c[0x0][0x5a8] ;  /* 0x00016a00ff0e7b82 */ /* 0x000ea20000000a00 */
[-C--:B0-----:R-:W-:Y:S02]  /*43a0*/  IMAD R8, R11, R20.reuse, RZ ;  /* 0x000000140b087224 */ /* 0x081fe400078e02ff */
[----:B------:R-:W-:-:S04]  /*43b0*/  IMAD.WIDE.U32 R94, R23, R20, R12 ;  /* 0x00000014175e7225 */ /* 0x000fc800078e000c */
[----:B------:R-:W-:Y:S02]  /*43c0*/  IMAD R97, R23, R21, R8 ;  /* 0x0000001517617224 */ /* 0x000fe400078e0208 */
[-C--:B-1----:R-:W-:Y:S02]  /*43d0*/  IMAD R7, R85, R86.reuse, RZ ;  /* 0x0000005655077224 */ /* 0x082fe400078e02ff */
[----:B------:R-:W-:Y:S02]  /*43e0*/  IMAD.IADD R93, R95, 0x1, R97 ;  /* 0x000000015f5d7824 */ /* 0x000fe400078e0261 */
[----:B------:R-:W-:Y:S02]  /*43f0*/  IMAD.MOV.U32 R92, RZ, RZ, R94 ;  /* 0x000000ffff5c7224 */ /* 0x000fe400078e005e */
[C---:B------:R-:W-:Y:S02]  /*4400*/  IMAD R103, R84.reuse, R87, R7 ;  /* 0x0000005754677224 */ /* 0x040fe400078e0207 */
[----:B------:R-:W-:-:S04]  /*4410*/  IMAD.WIDE.U32 R8, R84, R86, R92 ;  /* 0x0000005654087225 */ /* 0x000fc800078e005c */
[----:B------:R-:W-:Y:S01]  /*4420*/  IMAD.IADD R7, R9, 0x1, R103 ;  /* 0x0000000109077824 */ /* 0x000fe200078e0267 */
[----:B--2---:R-:W-:-:S04]  /*4430*/  LEA R10, P2, R8, R14, 0x1 ;  /* 0x0000000e080a7211 */ /* 0x004fc800078408ff */
[----:B------:R-:W-:-:S05]  /*4440*/  LEA.HI.X R11, R8, R15, R7, 0x1, P2 ;  /* 0x0000000f080b7211 */ /* 0x000fca00010f0c07 */
[----:B------:R0:W2:Y:S01]  /*4450*/  @P1 LDG.E.LTC128B.U16 R7, desc[UR44][R10.64] ;  /* 0x0000002c0a071981 */ /* 0x0000a2000c1e1520 */
[----:B------:R-:W-:Y:S01]  /*4460*/  ISETP.GT.AND P3, PT, R3, 0x1, PT ;  /* 0x000000010300780c */ /* 0x000fe20003f64270 */
[----:B------:R-:W-:Y:S01]  /*4470*/  IMAD.WIDE.U32 R88, R84, R86, R12 ;  /* 0x0000005654587225 */ /* 0x000fe200078e000c */
[----:B------:R-:W-:Y:S01]  /*4480*/  BSSY B1, `(.L_x_34) ;  /* 0x0000012000017945 */ /* 0x000fe20003800000 */
[----:B------:R-:W-:Y:S02]  /*4490*/  SHF.L.U64.HI R91, R86, 0x3, R87 ;  /* 0x00000003565b7819 */ /* 0x000fe40000010257 */
[----:B------:R-:W-:Y:S02]  /*44a0*/  IMAD.IADD R89, R103, 0x1, R89 ;  /* 0x0000000167597824 */ /* 0x000fe400078e0259 */
[----:B------:R-:W-:-:S04]  /*44b0*/  IMAD.WIDE.U32 R88, R23, R20, R88 ;  /* 0x0000001417587225 */ /* 0x000fc800078e0058 */
[----:B0-----:R-:W-:Y:S01]  /*44c0*/  IMAD.IADD R11, R97, 0x1, R89 ;  /* 0x00000001610b7824 */ /* 0x001fe200078e0259 */
[----:B------:R-:W-:-:S04]  /*44d0*/  LEA R10, P4, R88, R14, 0x1 ;  /* 0x0000000e580a7211 */ /* 0x000fc800078808ff */
[----:B------:R-:W-:Y:S01]  /*44e0*/  LEA.HI.X R11, R88, R15, R11, 0x1, P4 ;  /* 0x0000000f580b7211 */ /* 0x000fe200020f0c0b */
[----:B--2---:R-:W-:-:S05]  /*44f0*/  HADD2.F32 R8, -RZ, R7.H0_H0 ;  /* 0x20000007ff087230 */ /* 0x004fca0000004100 */
[----:B------:R-:W-:Y:S01]  /*4500*/  FMUL R9, R8, R75 ;  /* 0x0000004b08097220 */ /* 0x000fe20000400000 */
[----:B------:R-:W-:-:S03]  /*4510*/  LEA R8, P2, R90, UR4, 0x1 ;  /* 0x000000045a087c11 */ /* 0x000fc6000f8408ff */
[----:B------:R-:W-:Y:S01]  /*4520*/  FFMA R64, R64, R74, R9 ;  /* 0x0000004a40407223 */ /* 0x000fe20000000009 */
[----:B------:R-:W-:Y:S01]  /*4530*/  LEA.HI.X R9, R90, UR5, R99, 0x1, P2 ;  /* 0x000000055a097c11 */ /* 0x000fe200090f0c63 */
[----:B------:R-:W-:Y:S01]  /*4540*/  IMAD.SHL.U32 R90, R86, 0x8, RZ ;  /* 0x00000008565a7824 */ /* 0x000fe200078e00ff */
[----:B------:R-:W-:Y:S02]  /*4550*/  ISETP.GT.AND P2, PT, R6, RZ, P3 ;  /* 0x000000ff0600720c */ /* 0x000fe40001f44270 */
[----:B------:R-:W-:-:S05]  /*4560*/  F2FP.F16.F32.PACK_AB R64, RZ, R64 ;  /* 0x00000040ff40723e */ /* 0x000fca00000000ff */
[----:B------:R0:W-:Y:S06]  /*4570*/  @P1 STG.E.U16 desc[UR44][R8.64], R64 ;  /* 0x0000004008001986 */ /* 0x0001ec000c10152c */
[----:B------:R-:W-:Y:S05]  /*4580*/  @!P2 BRA `(.L_x_35) ;  /* 0x000000000004a947 */ /* 0x000fea0003800000 */
[----:B------:R1:W5:Y:S02]  /*4590*/  LDG.E.LTC128B.U16 R7, desc[UR44][R10.64+0x2] ;  /* 0x0000022c0a077981 */ /* 0x000364000c1e1520 */
.L_x_35:
[----:B------:R-:W-:Y:S05]  /*45a0*/  BSYNC B1 ;  /* 0x0000000000017941 */ /* 0x000fea0003800000 */
.L_x_34:
[----:B0----5:R-:W-:Y:S01]  /*45b0*/  HADD2.F32 R64, -RZ, R7.H0_H0 ;  /* 0x20000007ff407230 */ /* 0x021fe20000004100 */
[----:B------:R-:W-:Y:S01]  /*45c0*/  ISETP.GT.AND P1, PT, R6, 0x8, P0 ;  /* 0x000000080600780c */ /* 0x000fe20000724270 */
[----:B------:R-:W-:Y:S01]  /*45d0*/  IMAD.WIDE.U32 R100, R84, R86, R90 ;  /* 0x0000005654647225 */ /* 0x000fe200078e005a */
[----:B------:R-:W-:-:S03]  /*45e0*/  PRMT R102, R7, 0x7610, R102 ;  /* 0x0000761007667816 */ /* 0x000fc60000000066 */
[----:B------:R-:W-:Y:S01]  /*45f0*/  FMUL R64, R64, R75 ;  /* 0x0000004b40407220 */ /* 0x000fe20000400000 */
[----:B------:R-:W-:Y:S01]  /*4600*/  IMAD.IADD R105, R103, 0x1, R101 ;  /* 0x0000000167697824 */ /* 0x000fe200078e0265 */
[----:B------:R-:W-:Y:S02]  /*4610*/  IADD3 R21, P4, R94, R100, RZ ;  /* 0x000000645e157210 */ /* 0x000fe40007f9e0ff */
[----:B------:R-:W-:-:S03]  /*4620*/  FFMA R65, R65, R74, R64 ;  /* 0x0000004a41417223 */ /* 0x000fc60000000040 */
[----:B------:R-:W-:Y:S01]  /*4630*/  IMAD.X R88, R105, 0x1, R93, P4 ;  /* 0x0000000169587824 */ /* 0x000fe200020e065d */
[C---:B------:R-:W-:Y:S02]  /*4640*/  LEA R64, P4, R21.reuse, R14, 0x1 ;  /* 0x0000000e15407211 */ /* 0x040fe400078808ff */
[----:B------:R-:W-:Y:S02]  /*4650*/  F2FP.F16.F32.PACK_AB R89, RZ, R65 ;  /* 0x00000041ff59723e */ /* 0x000fe400000000ff */
[----:B------:R-:W-:-:S03]  /*4660*/  LEA.HI.X R65, R21, R15, R88, 0x1, P4 ;  /* 0x0000000f15417211 */ /* 0x000fc600020f0c58 */
[----:B------:R0:W-:Y:S04]  /*4670*/  @P2 STG.E.U16 desc[UR44][R8.64+0x2], R89 ;  /* 0x0000025908002986 */ /* 0x0001e8000c10152c */
[----:B------:R2:W3:Y:S01]  /*4680*/  @P1 LDG.E.LTC128B.U16 R102, desc[UR44][R64.64] ;  /* 0x0000002c40661981 */ /* 0x0004e2000c1e1520 */
[----:B------:R-:W-:Y:S01]  /*4690*/  IMAD.SHL.U32 R7, R76, 0x2, RZ ;  /* 0x000000024c077824 */ /* 0x000fe200078e00ff */
[----:B------:R-:W-:Y:S01]  /*46a0*/  IADD3 R98, P2, R12, R100, RZ ;  /* 0x000000640c627210 */ /* 0x000fe20007f5e0ff */
[----:B------:R-:W-:Y:S04]  /*46b0*/  BSSY B1, `(.L_x_36) ;  /* 0x0000011000017945 */ /* 0x000fe80003800000 */
[----:B------:R-:W-:Y:S01]  /*46c0*/  IMAD.X R99, R13, 0x1, R105, P2 ;  /* 0x000000010d637824 */ /* 0x000fe200010e0669 */
[----:B------:R-:W-:Y:S01]  /*46d0*/  ISETP.GT.AND P2, PT, R6, 0x8, P3 ;  /* 0x000000080600780c */ /* 0x000fe20001f44270 */
[----:B------:R-:W-:-:S04]  /*46e0*/  IMAD.WIDE.U32 R98, R23, R20, R98 ;  /* 0x0000001417627225 */ /* 0x000fc800078e0062 */
[----:B------:R-:W-:Y:S01]  /*46f0*/  IMAD.IADD R99, R97, 0x1, R99 ;  /* 0x0000000161637824 */ /* 0x000fe200078e0263 */
[----:B--2---:R-:W-:-:S04]  /*4700*/  LEA R64, P5, R98, R14, 0x1 ;  /* 0x0000000e62407211 */ /* 0x004fc800078a08ff */
[----:B------:R-:W-:Y:S01]  /*4710*/  LEA.HI.X R65, R98, R15, R99, 0x1, P5 ;  /* 0x0000000f62417211 */ /* 0x000fe200028f0c63 */
[----:B---3--:R-:W-:-:S05]  /*4720*/  HADD2.F32 R88, -RZ, R102.H0_H0 ;  /* 0x20000066ff587230 */ /* 0x008fca0000004100 */
[----:B------:R-:W-:Y:S01]  /*4730*/  FMUL R21, R88, R75 ;  /* 0x0000004b58157220 */ /* 0x000fe20000400000 */
[----:B------:R-:W-:-:S03]  /*4740*/  IADD3 R88, P4, R7, R8, RZ ;  /* 0x0000000807587210 */ /* 0x000fc60007f9e0ff */
[----:B------:R-:W-:Y:S01]  /*4750*/  FFMA R66, R66, R74, R21 ;  /* 0x0000004a42427223 */ /* 0x000fe20000000015 */
[----:B------:R-:W-:-:S04]  /*4760*/  SHF.L.U64.HI R21, R76, 0x1, R77 ;  /* 0x000000014c157819 */ /* 0x000fc8000001024d */
[----:B------:R-:W-:Y:S01]  /*4770*/  F2FP.F16.F32.PACK_AB R66, RZ, R66 ;  /* 0x00000042ff42723e */ /* 0x000fe200000000ff */
[----:B0-----:R-:W-:-:S05]  /*4780*/  IMAD.X R89, R21, 0x1, R9, P4 ;  /* 0x0000000115597824 */ /* 0x001fca00020e0609 */
[----:B------:R0:W-:Y:S01]  /*4790*/  @P1 STG.E.U16 desc[UR44][R88.64], R66 ;  /* 0x0000004258001986 */ /* 0x0001e2000c10152c */
[----:B------:R-:W-:Y:S05]  /*47a0*/  @!P2 BRA `(.L_x_37) ;  /* 0x000000000004a947 */ /* 0x000fea0003800000 */
[----:B------:R2:W5:Y:S02]  /*47b0*/  LDG.E.LTC128B.U16 R102, desc[UR44][R64.64+0x2] ;  /* 0x0000022c40667981 */ /* 0x000564000c1e1520 */
.L_x_37:
[----:B------:R-:W-:Y:S05]  /*47c0*/  BSYNC B1 ;  /* 0x0000000000017941 */ /* 0x000fea0003800000 */
.L_x_36:
[----:B0----5:R-:W-:Y:S01]  /*47d0*/  HADD2.F32 R66, -RZ, R102.H0_H0 ;  /* 0x20000066ff427230 */ /* 0x021fe20000004100 */
[----:B------:R-:W-:Y:S01]  /*47e0*/  ISETP.GT.AND P1, PT, R3, 0x8, PT ;  /* 0x000000080300780c */ /* 0x000fe20003f24270 */
[----:B------:R-:W-:Y:S01]  /*47f0*/  BSSY B1, `(.L_x_38) ;  /* 0x000000c000017945 */ /* 0x000fe20003800000 */
[----:B------:R-:W-:Y:S02]  /*4800*/  IMAD R101, R87, 0x78, RZ ;  /* 0x0000007857657824 */ /* 0x000fe400078e02ff */
[----:B------:R-:W-:Y:S01]  /*4810*/  FMUL R66, R66, R75 ;  /* 0x0000004b42427220 */ /* 0x000fe20000400000 */
[----:B------:R-:W-:-:S03]  /*4820*/  ISETP.GT.AND P4, PT, R6, RZ, P1 ;  /* 0x000000ff0600720c */ /* 0x000fc60000f84270 */
[----:B------:R-:W-:Y:S01]  /*4830*/  FFMA R66, R67, R74, R66 ;  /* 0x0000004a43427223 */ /* 0x000fe20000000042 */
[----:B------:R-:W-:-:S04]  /*4840*/  IMAD.MOV.U32 R67, RZ, RZ, R105 ;  /* 0x000000ffff437224 */ /* 0x000fc800078e0069 */
[----:B------:R-:W-:-:S04]  /*4850*/  F2FP.F16.F32.PACK_AB R66, RZ, R66 ;  /* 0x00000042ff42723e */ /* 0x000fc800000000ff */
[----:B------:R-:W-:Y:S01]  /*4860*/  PRMT R98, R66, 0x7610, R98 ;  /* 0x0000761042627816 */ /* 0x000fe20000000062 */
[----:B------:R-:W-:-:S04]  /*4870*/  IMAD.MOV.U32 R66, RZ, RZ, R100 ;  /* 0x000000ffff427224 */ /* 0x000fc800078e0064 */
[----:B------:R0:W-:Y:S01]  /*4880*/  @P2 STG.E.U16 desc[UR44][R88.64+0x2], R98 ;  /* 0x0000026258002986 */ /* 0x0001e2000c10152c */
[----:B------:R-:W-:Y:S05]  /*4890*/  @!P4 BRA `(.L_x_39) ;  /* 0x000000000004c947 */ /* 0x000fea0003800000 */
[----:B------:R3:W5:Y:S02]  /*48a0*/  LDG.E.LTC128B.U16 R102, desc[UR44][R10.64+0x10] ;  /* 0x0000102c0a667981 */ /* 0x000764000c1e1520 */
.L_x_39:
[----:B------:R-:W-:Y:S05]  /*48b0*/  BSYNC B1 ;  /* 0x0000000000017941 */ /* 0x000fea0003800000 */
.L_x_38:
[----:B0----5:R-:W-:Y:S01]  /*48c0*/  HADD2.F32 R98, -RZ, R102.H0_H0 ;  /* 0x20000066ff627230 */ /* 0x021fe20000004100 */
[----:B------:R-:W-:Y:S01]  /*48d0*/  BSSY B1, `(.L_x_40) ;  /* 0x000000d000017945 */ /* 0x000fe20003800000 */
[----:B------:R-:W-:-:S04]  /*48e0*/  IMAD.WIDE.U32 R66, R86, 0x78, R66 ;  /* 0x0000007856427825 */ /* 0x000fc800078e0042 */
[----:B------:R-:W-:Y:S01]  /*48f0*/  FMUL R87, R98, R75 ;  /* 0x0000004b62577220 */ /* 0x000fe20000400000 */
[----:B------:R-:W-:Y:S01]  /*4900*/  IMAD.IADD R105, R67, 0x1, R101 ;  /* 0x0000000143697824 */ /* 0x000fe200078e0265 */
[----:B------:R-:W-:Y:S02]  /*4910*/  IADD3 R98, P2, P5, R94, R66, R90 ;  /* 0x000000425e627210 */ /* 0x000fe40007d5e05a */
[----:B------:R-:W-:Y:S02]  /*4920*/  FFMA R87, R68, R74, R87 ;  /* 0x0000004a44577223 */ /* 0x000fe40000000057 */
[----:B------:R-:W-:Y:S02]  /*4930*/  IADD3.X R99, R93, R105, R91, P2, P5 ;  /* 0x000000695d637210 */ /* 0x000fe400017ea45b */
[----:B------:R-:W-:Y:S02]  /*4940*/  ISETP.GT.AND P2, PT, R3, 0x9, PT ;  /* 0x000000090300780c */ /* 0x000fe40003f44270 */
[----:B------:R-:W-:-:S02]  /*4950*/  F2FP.F16.F32.PACK_AB R87, RZ, R87 ;  /* 0x00000057ff57723e */ /* 0x000fc400000000ff */
[----:B------:R-:W-:-:S03]  /*4960*/  ISETP.GT.AND P5, PT, R6, RZ, P2 ;  /* 0x000000ff0600720c */ /* 0x000fc600017a4270 */
[----:B------:R0:W-:Y:S10]  /*4970*/  @P4 STG.E.U16 desc[UR44][R8.64+0x10], R87 ;  /* 0x0000105708004986 */ /* 0x0001f4000c10152c */
[----:B------:R-:W-:Y:S05]  /*4980*/  @!P5 BRA `(.L_x_41) ;  /* 0x000000000004d947 */ /* 0x000fea0003800000 */
[----:B------:R4:W5:Y:S02]  /*4990*/  LDG.E.LTC128B.U16 R102, desc[UR44][R10.64+0x12] ;  /* 0x0000122c0a667981 */ /* 0x000964000c1e1520 */
.L_x_41:
[----:B------:R-:W-:Y:S05]  /*49a0*/  BSYNC B1 ;  /* 0x0000000000017941 */ /* 0x000fea0003800000 */
.L_x_40:
[----:B-----5:R-:W-:Y:S01]  /*49b0*/  HADD2.F32 R68, -RZ, R102.H0_H0 ;  /* 0x20000066ff447230 */ /* 0x020fe20000004100 */
[----:B------:R-:W-:Y:S01]  /*49c0*/  ISETP.GT.AND P4, PT, R6, 0x8, P1 ;  /* 0x000000080600780c */ /* 0x000fe20000f84270 */
[----:B------:R-:W-:Y:S03]  /*49d0*/  BSSY B1, `(.L_x_42) ;  /* 0x0000007000017945 */ /* 0x000fe60003800000 */
[----:B------:R-:W-:-:S04]  /*49e0*/  FMUL R68, R68, R75 ;  /* 0x0000004b44447220 */ /* 0x000fc80000400000 */
[----:B------:R-:W-:-:S05]  /*49f0*/  FFMA R68, R69, R74, R68 ;  /* 0x0000004a45447223 */ /* 0x000fca0000000044 */
[----:B------:R-:W-:-:S05]  /*4a00*/  F2FP.F16.F32.PACK_AB R68, RZ, R68 ;  /* 0x00000044ff44723e */ /* 0x000fca00000000ff */
[----:B------:R0:W-:Y:S01]  /*4a10*/  @P5 STG.E.U16 desc[UR44][R8.64+0x12], R68 ;  /* 0x0000124408005986 */ /* 0x0001e2000c10152c */
[----:B------:R-:W-:Y:S05]  /*4a20*/  @!P4 BRA `(.L_x_43) ;  /* 0x000000000004c947 */ /* 0x000fea0003800000 */
[----:B------:R0:W5:Y:S02]  /*4a30*/  LDG.E.LTC128B.U16 R102, desc[UR44][R64.64+0x10] ;  /* 0x0000102c40667981 */ /* 0x000164000c1e1520 */
.L_x_43:
[----:B------:R-:W-:Y:S05]  /*4a40*/  BSYNC B1 ;  /* 0x0000000000017941 */ /* 0x000fea0003800000 */
.L_x_42:
[----:B0----5:R-:W-:Y:S01]  /*4a50*/  HADD2.F32 R68, -RZ, R102.H0_H0 ;  /* 0x20000066ff447230 */ /* 0x021fe20000004100 */
        /* <DEDUP_REMOVED lines=8> */
.L_x_45:
[----:B------:R-:W-:Y:S05]  /*4ae0*/  BSYNC B1 ;  /* 0x0000000000017941 */ /* 0x000fea0003800000 */
.L_x_44:
[----:B-----5:R-:W-:Y:S01]  /*4af0*/  HADD2.F32 R68, -RZ, R102.H0_H0 ;  /* 0x20000066ff447230 */ /* 0x020fe20000004100 */
[----:B------:R-:W-:-:S04]  /*4b00*/  IADD3 R67, P4, R94, R66, RZ ;  /* 0x000000425e437210 */ /* 0x000fc80007f9e0ff */
[----:B------:R-:W-:Y:S01]  /*4b10*/  FMUL R68, R68, R75 ;  /* 0x0000004b44447220 */ /* 0x000fe20000400000 */
[----:B------:R-:W-:Y:S01]  /*4b20*/  IMAD.X R92, R105, 0x1, R93, P4 ;  /* 0x00000001695c7824 */ /* 0x000fe200020e065d */
[----:B------:R-:W-:Y:S02]  /*4b30*/  LEA R66, P4, R67, R14, 0x1 ;  /* 0x0000000e43427211 */ /* 0x000fe400078808ff */
[----:B------:R-:W-:Y:S02]  /*4b40*/  FFMA R68, R71, R74, R68 ;  /* 0x0000004a47447223 */ /* 0x000fe40000000044 */
[----:B------:R-:W-:-:S03]  /*4b50*/  LEA.HI.X R67, R67, R15, R92, 0x1, P4 ;  /* 0x0000000f43437211 */ /* 0x000fc600020f0c5c */
[----:B------:R-:W-:-:S04]  /*4b60*/  F2FP.F16.F32.PACK_AB R68, RZ, R68 ;  /* 0x00000044ff44723e */ /* 0x000fc800000000ff */
[----:B0-----:R-:W-:-:S05]  /*4b70*/  PRMT R69, R68, 0x7610, R69 ;  /* 0x0000761044457816 */ /* 0x001fca0000000045 */
[----:B------:R0:W-:Y:S01]  /*4b80*/  @P5 STG.E.U16 desc[UR44][R88.64+0x12], R69 ;  /* 0x0000124558005986 */ /* 0x0001e2000c10152c */
[----:B------:R-:W-:-:S13]  /*4b90*/  ISETP.GT.AND P5, PT, R6, 0x80, P0 ;  /* 0x000000800600780c */ /* 0x000fda00007a4270 */
[----:B------:R1:W2:Y:S01]  /*4ba0*/  @P5 LDG.E.LTC128B.U16 R102, desc[UR44][R66.64] ;  /* 0x0000002c42665981 */ /* 0x0002a2000c1e1520 */
[----:B------:R-:W-:Y:S01]  /*4bb0*/  IMAD.WIDE.U32 R70, R86, 0x78, R90 ;  /* 0x0000007856467825 */ /* 0x000fe200078e005a */
[----:B------:R-:W-:Y:S03]  /*4bc0*/  BSSY B1, `(.L_x_46) ;  /* 0x0000016000017945 */ /* 0x000fe60003800000 */
[----:B------:R-:W-:Y:S02]  /*4bd0*/  IMAD.IADD R93, R101, 0x1, R71 ;  /* 0x00000001655d7824 */ /* 0x000fe400078e0247 */
[----:B------:R-:W-:Y:S02]  /*4be0*/  IMAD.MOV.U32 R92, RZ, RZ, R70 ;  /* 0x000000ffff5c7224 */ /* 0x000fe400078e0046 */
[----:B------:R-:W-:Y:S02]  /*4bf0*/  IMAD R5, R5, 0xf0, RZ ;  /* 0x000000f005057824 */ /* 0x000fe400078e02ff */
[----:B0-----:R-:W-:-:S03]  /*4c00*/  IMAD.WIDE.U32 R68, R84, R86, R92 ;  /* 0x0000005654447225 */ /* 0x001fc600078e005c */
[----:B------:R-:W-:-:S04]  /*4c10*/  IADD3 R68, P4, R12, R68, RZ ;  /* 0x000000440c447210 */ /* 0x000fc80007f9e0ff */
[----:B------:R-:W-:-:S03]  /*4c20*/  IADD3.X R69, R13, R103, R69, P4, !PT ;  /* 0x000000670d457210 */ /* 0x000fc600027fe445 */
[----:B------:R-:W-:-:S03]  /*4c30*/  IMAD.WIDE.U32 R68, R23, R20, R68 ;  /* 0x0000001417447225 */ /* 0x000fc600078e0044 */
[----:B-1----:R-:W-:Y:S01]  /*4c40*/  LEA R66, P4, R68, R14, 0x1 ;  /* 0x0000000e44427211 */ /* 0x002fe200078808ff */
[----:B--2---:R-:W-:-:S05]  /*4c50*/  HADD2.F32 R94, -RZ, R102.H0_H0 ;  /* 0x20000066ff5e7230 */ /* 0x004fca0000004100 */
[----:B------:R-:W-:Y:S01]  /*4c60*/  FMUL R87, R94, R75 ;  /* 0x0000004b5e577220 */ /* 0x000fe20000400000 */
[----:B------:R-:W-:-:S04]  /*4c70*/  IMAD.WIDE.U32 R94, R4, 0xf0, R88 ;  /* 0x000000f0045e7825 */ /* 0x000fc800078e0058 */
[----:B------:R-:W-:Y:S01]  /*4c80*/  FFMA R87, R56, R74, R87 ;  /* 0x0000004a38577223 */ /* 0x000fe20000000057 */
[----:B------:R-:W-:Y:S02]  /*4c90*/  IMAD.IADD R56, R97, 0x1, R69 ;  /* 0x0000000161387824 */ /* 0x000fe400078e0245 */
[----:B------:R-:W-:Y:S02]  /*4ca0*/  IMAD.IADD R69, R95, 0x1, R5 ;  /* 0x000000015f457824 */ /* 0x000fe400078e0205 */
[----:B------:R-:W-:Y:S02]  /*4cb0*/  F2FP.F16.F32.PACK_AB R87, RZ, R87 ;  /* 0x00000057ff57723e */ /* 0x000fe400000000ff */
[----:B------:R-:W-:Y:S01]  /*4cc0*/  LEA.HI.X R67, R68, R15, R56, 0x1, P4 ;  /* 0x0000000f44437211 */ /* 0x000fe200020f0c38 */
[----:B------:R-:W-:Y:S01]  /*4cd0*/  @P5 IMAD.MOV.U32 R68, RZ, RZ, R94 ;  /* 0x000000ffff445224 */ /* 0x000fe200078e005e */
[----:B------:R-:W-:-:S04]  /*4ce0*/  ISETP.GT.AND P4, PT, R6, 0x80, P3 ;  /* 0x000000800600780c */ /* 0x000fc80001f84270 */
[----:B------:R0:W-:Y:S09]  /*4cf0*/  @P5 STG.E.U16 desc[UR44][R68.64], R87 ;  /* 0x0000005744005986 */ /* 0x0001f2000c10152c */
[----:B------:R-:W-:Y:S05]  /*4d00*/  @!P4 BRA `(.L_x_47) ;  /* 0x000000000004c947 */ /* 0x000fea0003800000 */
[----:B------:R1:W5:Y:S02]  /*4d10*/  LDG.E.LTC128B.U16 R102, desc[UR44][R66.64+0x2] ;  /* 0x0000022c42667981 */ /* 0x000364000c1e1520 */
.L_x_47:
[----:B------:R-:W-:Y:S05]  /*4d20*/  BSYNC B1 ;  /* 0x0000000000017941 */ /* 0x000fea0003800000 */
.L_x_46:
[----:B-----5:R-:W-:Y:S01]  /*4d30*/  HADD2.F32 R56, -RZ, R102.H0_H0 ;  /* 0x20000066ff387230 */ /* 0x020fe20000004100 */
[----:B------:R-:W-:Y:S01]  /*4d40*/  IADD3 R70, P5, R90, R70, RZ ;  /* 0x000000465a467210 */ /* 0x000fe20007fbe0ff */
[----:B0-----:R-:W-:Y:S01]  /*4d50*/  @P4 IMAD.MOV.U32 R87, RZ, RZ, R69 ;  /* 0x000000ffff574224 */ /* 0x001fe200078e0045 */
[----:B------:R-:W-:Y:S01]  /*4d60*/  ISETP.GT.AND P0, PT, R6, 0x88, P0 ;  /* 0x000000880600780c */ /* 0x000fe20000704270 */
[----:B------:R-:W-:Y:S01]  /*4d70*/  BSSY B1, `(.L_x_48) ;  /* 0x000000e000017945 */ /* 0x000fe20003800000 */
[----:B------:R-:W-:Y:S01]  /*4d80*/  FMUL R56, R56, R75 ;  /* 0x0000004b38387220 */ /* 0x000fe20000400000 */
[----:B------:R-:W-:-:S03]  /*4d90*/  IMAD.X R71, R93, 0x1, R91, P5 ;  /* 0x000000015d477824 */ /* 0x000fc600028e065b */
[----:B------:R-:W-:Y:S01]  /*4da0*/  FFMA R56, R57, R74, R56 ;  /* 0x0000004a39387223 */ /* 0x000fe20000000038 */
[----:B------:R-:W-:-:S04]  /*4db0*/  IMAD.WIDE.U32 R84, R84, R86, R70 ;  /* 0x0000005654547225 */ /* 0x000fc800078e0046 */
[----:B------:R-:W-:Y:S01]  /*4dc0*/  F2FP.F16.F32.PACK_AB R56, RZ, R56 ;  /* 0x00000038ff38723e */ /* 0x000fe200000000ff */
[----:B------:R-:W-:Y:S01]  /*4dd0*/  @P4 IMAD.MOV.U32 R86, RZ, RZ, R94 ;  /* 0x000000ffff564224 */ /* 0x000fe200078e005e */
[----:B------:R-:W-:Y:S02]  /*4de0*/  IADD3 R70, P5, R12, R84, RZ ;  /* 0x000000540c467210 */ /* 0x000fe40007fbe0ff */
[----:B------:R-:W-:-:S05]  /*4df0*/  PRMT R57, R56, 0x7610, R57 ;  /* 0x0000761038397816 */ /* 0x000fca0000000039 */
[----:B------:R0:W-:Y:S01]  /*4e00*/  @P4 STG.E.U16 desc[UR44][R86.64+0x2], R57 ;  /* 0x0000023956004986 */ /* 0x0001e2000c10152c */
[----:B------:R-:W-:-:S04]  /*4e10*/  LEA R56, P4, R98, R14, 0x1 ;  /* 0x0000000e62387211 */ /* 0x000fc800078808ff */
[----:B0-----:R-:W-:Y:S01]  /*4e20*/  LEA.HI.X R57, R98, R15, R99, 0x1, P4 ;  /* 0x0000000f62397211 */ /* 0x001fe200020f0c63 */
[----:B------:R-:W-:Y:S08]  /*4e30*/  @!P0 BRA `(.L_x_49) ;  /* 0x0000000000048947 */ /* 0x000ff00003800000 */
[----:B------:R0:W5:Y:S02]  /*4e40*/  LDG.E.LTC128B.U16 R102, desc[UR44][R56.64] ;  /* 0x0000002c38667981 */ /* 0x000164000c1e1520 */
.L_x_49:
[----:B------:R-:W-:Y:S05]  /*4e50*/  BSYNC B1 ;  /* 0x0000000000017941 */ /* 0x000fea0003800000 */
.L_x_48:
[----:B-----5:R-:W-:Y:S01]  /*4e60*/  HADD2.F32 R12, -RZ, R102.H0_H0 ;  /* 0x20000066ff0c7230 */ /* 0x020fe20000004100 */
[----:B------:R-:W-:Y:S01]  /*4e70*/  IADD3.X R71, R13, R103, R85, P5, !PT ;  /* 0x000000670d477210 */ /* 0x000fe20002ffe455 */
[----:B------:R-:W-:Y:S01]  /*4e80*/  BSSY B1, `(.L_x_50) ;  /* 0x000000e000017945 */ /* 0x000fe20003800000 */
[----:B------:R-:W-:Y:S02]  /*4e90*/  ISETP.GT.AND P3, PT, R6, 0x88, P3 ;  /* 0x000000880600780c */ /* 0x000fe40001f64270 */
[----:B------:R-:W-:Y:S01]  /*4ea0*/  FMUL R13, R12, R75 ;  /* 0x0000004b0c0d7220 */ /* 0x000fe20000400000 */
[----:B------:R-:W-:Y:S01]  /*4eb0*/  IADD3 R12, P4, R7, R94, RZ ;  /* 0x0000005e070c7210 */ /* 0x000fe20007f9e0ff */
[----:B0-----:R-:W-:-:S04]  /*4ec0*/  IMAD.WIDE.U32 R56, R23, R20, R70 ;  /* 0x0000001417387225 */ /* 0x001fc800078e0046 */
[----:B------:R-:W-:Y:S01]  /*4ed0*/  FFMA R13, R58, R74, R13 ;  /* 0x0000004a3a0d7223 */ /* 0x000fe2000000000d */
[----:B------:R-:W-:Y:S01]  /*4ee0*/  IMAD.IADD R97, R97, 0x1, R57 ;  /* 0x0000000161617824 */ /* 0x000fe200078e0239 */
[----:B------:R-:W-:-:S03]  /*4ef0*/  LEA R14, P5, R56, R14, 0x1 ;  /* 0x0000000e380e7211 */ /* 0x000fc600078a08ff */
[----:B------:R-:W-:Y:S01]  /*4f00*/  F2FP.F16.F32.PACK_AB R20, RZ, R13 ;  /* 0x0000000dff14723e */ /* 0x000fe200000000ff */
[----:B------:R-:W-:Y:S01]  /*4f10*/  IMAD.X R13, R69, 0x1, R21, P4 ;  /* 0x00000001450d7824 */ /* 0x000fe200020e0615 */
[----:B------:R-:W-:-:S04]  /*4f20*/  LEA.HI.X R15, R56, R15, R97, 0x1, P5 ;  /* 0x0000000f380f7211 */ /* 0x000fc800028f0c61 */
[----:B------:R0:W-:Y:S01]  /*4f30*/  @P0 STG.E.U16 desc[UR44][R12.64], R20 ;  /* 0x000000140c000986 */ /* 0x0001e2000c10152c */
[----:B------:R-:W-:Y:S05]  /*4f40*/  @!P3 BRA `(.L_x_51) ;  /* 0x000000000004b947 */ /* 0x000fea0003800000 */
[----:B------:R2:W5:Y:S02]  /*4f50*/  LDG.E.LTC128B.U16 R102, desc[UR44][R14.64+0x2] ;  /* 0x0000022c0e667981 */ /* 0x000564000c1e1520 */
.L_x_51:
[----:B------:R-:W-:Y:S05]  /*4f60*/  BSYNC B1 ;  /* 0x0000000000017941 */ /* 0x000fea0003800000 */
.L_x_50:
        /* <DEDUP_REMOVED lines=9> */
.L_x_53:
[----:B------:R-:W-:Y:S05]  /*5000*/  BSYNC B1 ;  /* 0x0000000000017941 */ /* 0x000fea0003800000 */
.L_x_52:
[----:B0----5:R-:W-:Y:S01]  /*5010*/  HADD2.F32 R20, -RZ, R102.H0_H0 ;  /* 0x20000066ff147230 */ /* 0x021fe20000004100 */
[----:B------:R-:W-:Y:S01]  /*5020*/  ISETP.GT.AND P3, PT, R6, 0x80, P2 ;  /* 0x000000800600780c */ /* 0x000fe20001764270 */
[----:B------:R-:W-:Y:S01]  /*5030*/  @P0 IMAD.MOV.U32 R56, RZ, RZ, R94 ;  /* 0x000000ffff380224 */ /* 0x000fe200078e005e */
[----:B------:R-:W-:Y:S01]  /*5040*/  BSSY B1, `(.L_x_54) ;  /* 0x0000008000017945 */ /* 0x000fe20003800000 */
[----:B------:R-:W-:Y:S02]  /*5050*/  @P0 IMAD.MOV.U32 R57, RZ, RZ, R69 ;  /* 0x000000ffff390224 */ /* 0x000fe400078e0045 */
[----:B------:R-:W-:-:S04]  /*5060*/  FMUL R23, R20, R75 ;  /* 0x0000004b14177220 */ /* 0x000fc80000400000 */
[----:B------:R-:W-:-:S05]  /*5070*/  FFMA R23, R60, R74, R23 ;  /* 0x0000004a3c177223 */ /* 0x000fca0000000017 */
[----:B------:R-:W-:-:S05]  /*5080*/  F2FP.F16.F32.PACK_AB R23, RZ, R23 ;  /* 0x00000017ff17723e */ /* 0x000fca00000000ff */
[----:B------:R0:W-:Y:S01]  /*5090*/  @P0 STG.E.U16 desc[UR44][R56.64+0x10], R23 ;  /* 0x0000101738000986 */ /* 0x0001e2000c10152c */
[----:B------:R-:W-:Y:S05]  /*50a0*/  @!P3 BRA `(.L_x_55) ;  /* 0x000000000004b947 */ /* 0x000fea0003800000 */
[----:B------:R0:W5:Y:S02]  /*50b0*/  LDG.E.LTC128B.U16 R102, desc[UR44][R66.64+0x12] ;  /* 0x0000122c42667981 */ /* 0x000164000c1e1520 */
.L_x_55:
[----:B------:R-:W-:Y:S05]  /*50c0*/  BSYNC B1 ;  /* 0x0000000000017941 */ /* 0x000fea0003800000 */
.L_x_54:
[----:B-----5:R-:W-:Y:S01]  /*50d0*/  HADD2.F32 R20, -RZ, R102.H0_H0 ;  /* 0x20000066ff147230 */ /* 0x020fe20000004100 */
[----:B------:R-:W-:Y:S01]  /*50e0*/  ISETP.GT.AND P1, PT, R6, 0x88, P1 ;  /* 0x000000880600780c */ /* 0x000fe20000f24270 */
[----:B------:R-:W-:Y:S01]  /*50f0*/  @P3 IMAD.MOV.U32 R68, RZ, RZ, R94 ;  /* 0x000000ffff443224 */ /* 0x000fe200078e005e */
[----:B------:R-:W-:Y:S02]  /*5100*/  BSSY B1, `(.L_x_56) ;  /* 0x0000007000017945 */ /* 0x000fe40003800000 */
[----:B------:R-:W-:-:S04]  /*5110*/  FMUL R20, R20, R75 ;  /* 0x0000004b14147220 */ /* 0x000fc80000400000 */
[----:B------:R-:W-:-:S05]  /*5120*/  FFMA R20, R61, R74, R20 ;  /* 0x0000004a3d147223 */ /* 0x000fca0000000014 */
[----:B------:R-:W-:-:S05]  /*5130*/  F2FP.F16.F32.PACK_AB R20, RZ, R20 ;  /* 0x00000014ff14723e */ /* 0x000fca00000000ff */
[----:B------:R0:W-:Y:S01]  /*5140*/  @P3 STG.E.U16 desc[UR44][R68.64+0x12], R20 ;  /* 0x0000121444003986 */ /* 0x0001e2000c10152c */
[----:B------:R-:W-:Y:S05]  /*5150*/  @!P1 BRA `(.L_x_57) ;  /* 0x0000000000049947 */ /* 0x000fea0003800000 */
[----:B------:R0:W5:Y:S02]  /*5160*/  LDG.E.LTC128B.U16 R102, desc[UR44][R14.64+0x10] ;  /* 0x0000102c0e667981 */ /* 0x000164000c1e1520 */
.L_x_57:
[----:B------:R-:W-:Y:S05]  /*5170*/  BSYNC B1 ;  /* 0x0000000000017941 */ /* 0x000fea0003800000 */
.L_x_56:
        /* <DEDUP_REMOVED lines=9> */
.L_x_59:
[----:B------:R-:W-:Y:S05]  /*5210*/  BSYNC B1 ;  /* 0x0000000000017941 */ /* 0x000fea0003800000 */
.L_x_58:
[----:B-----5:R-:W-:Y:S01]  /*5220*/  HADD2.F32 R20, -RZ, R102.H0_H0 ;  /* 0x20000066ff147230 */ /* 0x020fe20000004100 */
[----:B------:R-:W-:Y:S01]  /*5230*/  ISETP.GT.AND P3, PT, R3, 0x10, PT ;  /* 0x000000100300780c */ /* 0x000fe20003f64270 */
[----:B------:R-:W-:Y:S03]  /*5240*/  BSSY B1, `(.L_x_60) ;  /* 0x0000008000017945 */ /* 0x000fe60003800000 */
[----:B------:R-:W-:Y:S01]  /*5250*/  FMUL R20, R20, R75 ;  /* 0x0000004b14147220 */ /* 0x000fe20000400000 */
[----:B------:R-:W-:-:S03]  /*5260*/  ISETP.GT.AND P0, PT, R6, RZ, P3 ;  /* 0x000000ff0600720c */ /* 0x000fc60001f04270 */
[----:B------:R-:W-:-:S05]  /*5270*/  FFMA R20, R63, R74, R20 ;  /* 0x0000004a3f147223 */ /* 0x000fca0000000014 */
[----:B------:R-:W-:-:S05]  /*5280*/  F2FP.F16.F32.PACK_AB R20, RZ, R20 ;  /* 0x00000014ff14723e */ /* 0x000fca00000000ff */
[----:B------:R0:W-:Y:S01]  /*5290*/  @P2 STG.E.U16 desc[UR44][R12.64+0x12], R20 ;  /* 0x000012140c002986 */ /* 0x0001e2000c10152c */
[----:B------:R-:W-:Y:S05]  /*52a0*/  @!P0 BRA `(.L_x_61) ;  /* 0x0000000000048947 */ /* 0x000fea0003800000 */
[----:B------:R0:W5:Y:S02]  /*52b0*/  LDG.E.LTC128B.U16 R102, desc[UR44][R10.64+0x20] ;  /* 0x0000202c0a667981 */ /* 0x000164000c1e1520 */
.L_x_61:
[----:B------:R-:W-:Y:S05]  /*52c0*/  BSYNC B1 ;  /* 0x0000000000017941 */ /* 0x000fea0003800000 */
.L_x_60:
[----:B0----5:R-:W-:Y:S01]  /*52d0*/  HADD2.F32 R12, -RZ, R102.H0_H0 ;  /* 0x20000066ff0c7230 */ /* 0x021fe20000004100 */
        /* <DEDUP_REMOVED lines=9> */
.L_x_63:
[----:B------:R-:W-:Y:S05]  /*5370*/  BSYNC B1 ;  /* 0x0000000000017941 */ /* 0x000fea0003800000 */
.L_x_62:
        /* <DEDUP_REMOVED lines=9> */
.L_x_65:
[----:B------:R-:W-:Y:S05]  /*5410*/  BSYNC B1 ;  /* 0x0000000000017941 */ /* 0x000fea0003800000 */
.L_x_64:
        /* <DEDUP_REMOVED lines=9> */
.L_x_67:
[----:B------:R-:W-:Y:S05]  /*54b0*/  BSYNC B1 ;  /* 0x0000000000017941 */ /* 0x000fea0003800000 */
.L_x_66:
        /* <DEDUP_REMOVED lines=10> */
.L_x_69:
[----:B------:R-:W-:Y:S05]  /*5560*/  BSYNC B1 ;  /* 0x0000000000017941 */ /* 0x000fea0003800000 */
.L_x_68:
        /* <DEDUP_REMOVED lines=10> */
.L_x_71:
[----:B------:R-:W-:Y:S05]  /*5610*/  BSYNC B1 ;  /* 0x0000000000017941 */ /* 0x000fea0003800000 */
.L_x_70:
        /* <DEDUP_REMOVED lines=9> */
.L_x_73:
[----:B------:R-:W-:Y:S05]  /*56b0*/  BSYNC B1 ;  /* 0x0000000000017941 */ /* 0x000fea0003800000 */
.L_x_72:
        /* <DEDUP_REMOVED lines=9> */
.L_x_75:
[----:B------:R-:W-:Y:S05]  /*5750*/  BSYNC B1 ;  /* 0x0000000000017941 */ /* 0x000fea0003800000 */
.L_x_74:
        /* <DEDUP_REMOVED lines=9> */
.L_x_77:
[----:B------:R-:W-:Y:S05]  /*57f0*/  BSYNC B1 ;  /* 0x0000000000017941 */ /* 0x000fea0003800000 */
.L_x_76:
[----:B0----5:R-:W-:Y:S01]  /*5800*/  HADD2.F32 R12, -RZ, R102.H0_H0 ;  /* 0x20000066ff0c7230 */ /* 0x021fe20000004100 */
[----:B------:R-:W-:Y:S01]  /*5810*/  ISETP.GT.AND P4, PT, R6, 0x80, P2 ;  /* 0x000000800600780c */ /* 0x000fe20001784270 */
[----:B------:R-:W-:Y:S03]  /*5820*/  BSSY B1, `(.L_x_78) ;  /* 0x000000a000017945 */ /* 0x000fe60003800000 */
[----:B------:R-:W-:-:S04]  /*5830*/  FMUL R13, R12, R75 ;  /* 0x0000004b0c0d7220 */ /* 0x000fc80000400000 */
[----:B------:R-:W-:Y:S01]  /*5840*/  FFMA R40, R40, R74, R13 ;  /* 0x0000004a28287223 */ /* 0x000fe2000000000d */
[----:B------:R-:W-:-:S04]  /*5850*/  IMAD.WIDE.U32 R12, R4, 0xf0, R88 ;  /* 0x000000f0040c7825 */ /* 0x000fc800078e0058 */
[----:B------:R-:W-:Y:S01]  /*5860*/  F2FP.F16.F32.PACK_AB R40, RZ, R40 ;  /* 0x00000028ff28723e */ /* 0x000fe200000000ff */
[----:B------:R-:W-:Y:S02]  /*5870*/  IMAD.IADD R5, R5, 0x1, R13 ;  /* 0x0000000105057824 */ /* 0x000fe400078e020d */
[----:B------:R-:W-:-:S05]  /*5880*/  IMAD.MOV.U32 R4, RZ, RZ, R12 ;  /* 0x000000ffff047224 */ /* 0x000fca00078e000c */
[----:B------:R0:W-:Y:S01]  /*5890*/  @P5 STG.E.U16 desc[UR44][R4.64+0x20], R40 ;  /* 0x0000202804005986 */ /* 0x0001e2000c10152c */
[----:B------:R-:W-:Y:S05]  /*58a0*/  @!P4 BRA `(.L_x_79) ;  /* 0x000000000004c947 */ /* 0x000fea0003800000 */
[----:B------:R0:W5:Y:S02]  /*58b0*/  LDG.E.LTC128B.U16 R102, desc[UR44][R66.64+0x22] ;  /* 0x0000222c42667981 */ /* 0x000164000c1e1520 */
.L_x_79:
[----:B------:R-:W-:Y:S05]  /*58c0*/  BSYNC B1 ;  /* 0x0000000000017941 */ /* 0x000fea0003800000 */
.L_x_78:
        /* <DEDUP_REMOVED lines=9> */
.L_x_81:
[----:B------:R-:W-:Y:S05]  /*5960*/  BSYNC B1 ;  /* 0x0000000000017941 */ /* 0x000fea0003800000 */
.L_x_80:
[----:B0----5:R-:W-:Y:S01]  /*5970*/  HADD2.F32 R20, -RZ, R102.H0_H0 ;  /* 0x20000066ff147230 */ /* 0x021fe20000004100 */
[----:B------:R-:W-:Y:S01]  /*5980*/  IADD3 R12, P4, R7, R12, RZ ;  /* 0x0000000c070c7210 */ /* 0x000fe20007f9e0ff */
[----:B------:R-:W-:Y:S01]  /*5990*/  BSSY B1, `(.L_x_82) ;  /* 0x0000009000017945 */ /* 0x000fe20003800000 */
[----:B------:R-:W-:Y:S02]  /*59a0*/  ISETP.GT.AND P2, PT, R6, 0x88, P2 ;  /* 0x000000880600780c */ /* 0x000fe40001744270 */
[----:B------:R-:W-:-:S04]  /*59b0*/  FMUL R13, R20, R75 ;  /* 0x0000004b140d7220 */ /* 0x000fc80000400000 */
[----:B------:R-:W-:-:S05]  /*59c0*/  FFMA R13, R42, R74, R13 ;  /* 0x0000004a2a0d7223 */ /* 0x000fca000000000d */
[----:B------:R-:W-:Y:S01]  /*59d0*/  F2FP.F16.F32.PACK_AB R7, RZ, R13 ;  /* 0x0000000dff07723e */ /* 0x000fe200000000ff */
[----:B------:R-:W-:-:S05]  /*59e0*/  IMAD.X R13, R21, 0x1, R5, P4 ;  /* 0x00000001150d7824 */ /* 0x000fca00020e0605 */
[----:B------:R0:W-:Y:S01]  /*59f0*/  @P3 STG.E.U16 desc[UR44][R12.64+0x20], R7 ;  /* 0x000020070c003986 */ /* 0x0001e2000c10152c */
[----:B------:R-:W-:Y:S05]  /*5a00*/  @!P2 BRA `(.L_x_83) ;  /* 0x000000000004a947 */ /* 0x000fea0003800000 */
[----:B------:R0:W5:Y:S02]  /*5a10*/  LDG.E.LTC128B.U16 R102, desc[UR44][R14.64+0x22] ;  /* 0x0000222c0e667981 */ /* 0x000164000c1e1520 */
.L_x_83:
[----:B------:R-:W-:Y:S05]  /*5a20*/  BSYNC B1 ;  /* 0x0000000000017941 */ /* 0x000fea0003800000 */
.L_x_82:
        /* <DEDUP_REMOVED lines=9> */
.L_x_85:
[----:B------:R-:W-:Y:S05]  /*5ac0*/  BSYNC B1 ;  /* 0x0000000000017941 */ /* 0x000fea0003800000 */
.L_x_84:
        /* <DEDUP_REMOVED lines=9> */
.L_x_87:
[----:B------:R-:W-:Y:S05]  /*5b60*/  BSYNC B1 ;  /* 0x0000000000017941 */ /* 0x000fea0003800000 */
.L_x_86:
        /* <DEDUP_REMOVED lines=9> */
.L_x_89:
[----:B------:R-:W-:Y:S05]  /*5c00*/  BSYNC B1 ;  /* 0x0000000000017941 */ /* 0x000fea0003800000 */
.L_x_88:
        /* <DEDUP_REMOVED lines=9> */
.L_x_91:
[----:B------:R-:W-:Y:S05]  /*5ca0*/  BSYNC B1 ;  /* 0x0000000000017941 */ /* 0x000fea0003800000 */
.L_x_90:
        /* <DEDUP_REMOVED lines=10> */
.L_x_93:
[----:B------:R-:W-:Y:S05]  /*5d50*/  BSYNC B1 ;  /* 0x0000000000017941 */ /* 0x000fea0003800000 */
.L_x_92:
        /* <DEDUP_REMOVED lines=10> */
.L_x_95:
[----:B------:R-:W-:Y:S05]  /*5e00*/  BSYNC B1 ;  /* 0x0000000000017941 */ /* 0x000fea0003800000 */
.L_x_94:
        /* <DEDUP_REMOVED lines=9> */
.L_x_97:
[----:B------:R-:W-:Y:S05]  /*5ea0*/  BSYNC B1 ;  /* 0x0000000000017941 */ /* 0x000fea0003800000 */
.L_x_96:
        /* <DEDUP_REMOVED lines=9> */
.L_x_99:
[----:B------:R-:W-:Y:S05]  /*5f40*/  BSYNC B1 ;  /* 0x0000000000017941 */ /* 0x000fea0003800000 */
.L_x_98:
        /* <DEDUP_REMOVED lines=10> */
.L_x_101:
[----:B------:R-:W-:Y:S05]  /*5ff0*/  BSYNC B1 ;  /* 0x0000000000017941 */ /* 0x000fea0003800000 */
.L_x_100:
        /* <DEDUP_REMOVED lines=10> */
.L_x_103:
[----:B------:R-:W-:Y:S05]  /*60a0*/  BSYNC B1 ;  /* 0x0000000000017941 */ /* 0x000fea0003800000 */
.L_x_102:
[----:B0--345:R-:W-:Y:S01]  /*60b0*/  HADD2.F32 R10, -RZ, R102.H0_H0 ;  /* 0x20000066ff0a7230 */ /* 0x039fe20000004100 */
        /* <DEDUP_REMOVED lines=8> */
.L_x_105:
[----:B------:R-:W-:Y:S05]  /*6140*/  BSYNC B1 ;  /* 0x0000000000017941 */ /* 0x000fea0003800000 */
.L_x_104:
        /* <DEDUP_REMOVED lines=9> */
.L_x_107:
[----:B------:R-:W-:Y:S05]  /*61e0*/  BSYNC B1 ;  /* 0x0000000000017941 */ /* 0x000fea0003800000 */
.L_x_106:
        /* <DEDUP_REMOVED lines=9> */
.L_x_109:
[----:B------:R-:W-:Y:S05]  /*6280*/  BSYNC B1 ;  /* 0x0000000000017941 */ /* 0x000fea0003800000 */
.L_x_108:
        /* <DEDUP_REMOVED lines=9> */
.L_x_111:
[----:B------:R-:W-:Y:S05]  /*6320*/  BSYNC B1 ;  /* 0x0000000000017941 */ /* 0x000fea0003800000 */
.L_x_110:
        /* <DEDUP_REMOVED lines=9> */
.L_x_113:
[----:B------:R-:W-:Y:S05]  /*63c0*/  BSYNC B1 ;  /* 0x0000000000017941 */ /* 0x000fea0003800000 */
.L_x_112:
        /* <DEDUP_REMOVED lines=9> */
.L_x_115:
[----:B------:R-:W-:Y:S05]  /*6460*/  BSYNC B1 ;  /* 0x0000000000017941 */ /* 0x000fea0003800000 */
.L_x_114:
        /* <DEDUP_REMOVED lines=9> */
.L_x_117:
[----:B------:R-:W-:Y:S05]  /*6500*/  BSYNC B1 ;  /* 0x0000000000017941 */ /* 0x000fea0003800000 */
.L_x_116:
        /* <DEDUP_REMOVED lines=9> */
.L_x_119:
[----:B------:R-:W-:Y:S05]  /*65a0*/  BSYNC B1 ;  /* 0x0000000000017941 */ /* 0x000fea0003800000 */
.L_x_118:
        /* <DEDUP_REMOVED lines=9> */
.L_x_121:
[----:B------:R-:W-:Y:S05]  /*6640*/  BSYNC B1 ;  /* 0x0000000000017941 */ /* 0x000fea0003800000 */
.L_x_120:
        /* <DEDUP_REMOVED lines=9> */
.L_x_123:
[----:B------:R-:W-:Y:S05]  /*66e0*/  BSYNC B1 ;  /* 0x0000000000017941 */ /* 0x000fea0003800000 */
.L_x_122:
[----:B------:R-:W-:Y:S05]  /*66f0*/  @!P0 BRA `(.L_x_124) ;  /* 0x0000000c00a08947 */ /* 0x000fea0003800000 */
[----:B-----5:R-:W-:-:S05]  /*6700*/  HADD2.F32 R102, -RZ, R102.H0_H0 ;  /* 0x20000066ff667230 */ /* 0x020fca0000004100 */
[----:B------:R-:W-:-:S04]  /*6710*/  FMUL R102, R102, R75 ;  /* 0x0000004b66667220 */ /* 0x000fc80000400000 */
[----:B------:R-:W-:-:S05]  /*6720*/  FFMA R102, R31, R74, R102 ;  /* 0x0000004a1f667223 */ /* 0x000fca0000000066 */
[----:B------:R-:W-:-:S05]  /*6730*/  F2FP.F16.F32.PACK_AB R102, RZ, R102 ;  /* 0x00000066ff66723e */ /* 0x000fca00000000ff */
[----:B------:R0:W-:Y:S01]  /*6740*/  STG.E.U16 desc[UR44][R12.64+0x52], R102 ;  /* 0x000052660c007986 */ /* 0x0001e2000c10152c */
[----:B------:R-:W-:Y:S05]  /*6750*/  BRA `(.L_x_124) ;  /* 0x0000000c00887947 */ /* 0x000fea0003800000 */
.L_x_33:
[----:B------:R-:W-:Y:S01]  /*6760*/  ULDC.64 UR4, c[0x0][0x5c0] ;  /* 0x0001700000047ab9 */ /* 0x000fe20000000a00 */
[-C--:B------:R-:W-:Y:S01]  /*6770*/  FMUL R64, R64, R74.reuse ;  /* 0x0000004a40407220 */ /* 0x080fe20000400000 */
[----:B------:R-:W-:Y:S01]  /*6780*/  LEA R8, P2, R90, UR4, 0x1 ;  /* 0x000000045a087c11 */ /* 0x000fe2000f8408ff */
[----:B------:R-:W-:Y:S01]  /*6790*/  IMAD.SHL.U32 R23, R76, 0x2, RZ ;  /* 0x000000024c177824 */ /* 0x000fe200078e00ff */
[----:B------:R-:W-:Y:S01]  /*67a0*/  ISETP.GT.AND P3, PT, R3, 0x1, PT ;  /* 0x000000010300780c */ /* 0x000fe20003f64270 */
[----:B------:R-:W-:Y:S01]  /*67b0*/  FMUL R65, R65, R74 ;  /* 0x0000004a41417220 */ /* 0x000fe20000400000 */
[----:B------:R-:W-:Y:S01]  /*67c0*/  F2FP.F16.F32.PACK_AB R64, RZ, R64 ;  /* 0x00000040ff40723e */ /* 0x000fe200000000ff */
[-C--:B------:R-:W-:Y:S01]  /*67d0*/  FMUL R67, R67, R74.reuse ;  /* 0x0000004a43437220 */ /* 0x080fe20000400000 */
[----:B------:R-:W-:Y:S01]  /*67e0*/  LEA.HI.X R9, R90, UR5, R99, 0x1, P2 ;  /* 0x000000055a097c11 */ /* 0x000fe200090f0c63 */
[-C--:B------:R-:W-:Y:S01]  /*67f0*/  FMUL R66, R66, R74.reuse ;  /* 0x0000004a42427220 */ /* 0x080fe20000400000 */
[----:B------:R-:W-:Y:S01]  /*6800*/  ISETP.GT.AND P2, PT, R6, RZ, P3 ;  /* 0x000000ff0600720c */ /* 0x000fe20001f44270 */
[-C--:B------:R-:W-:Y:S01]  /*6810*/  FMUL R69, R69, R74.reuse ;  /* 0x0000004a45457220 */ /* 0x080fe20000400000 */
[----:B------:R-:W-:Y:S01]  /*6820*/  SHF.L.U64.HI R7, R76, 0x1, R77 ;  /* 0x000000014c077819 */ /* 0x000fe2000001024d */
[----:B------:R-:W-:Y:S01]  /*6830*/  @P1 STG.E.U16 desc[UR44][R8.64], R64 ;  /* 0x0000004008001986 */ /* 0x000fe2000c10152c */
[----:B------:R-:W-:Y:S01]  /*6840*/  ISETP.GT.AND P1, PT, R6, 0x8, P3 ;  /* 0x000000080600780c */ /* 0x000fe20001f24270 */
[----:B------:R-:W-:Y:S01]  /*6850*/  FMUL R68, R68, R74 ;  /* 0x0000004a44447220 */ /* 0x000fe20000400000 */
[----:B------:R-:W-:Y:S01]  /*6860*/  IADD3 R10, P4, R23, R8, RZ ;  /* 0x00000008170a7210 */ /* 0x000fe20007f9e0ff */
[-C--:B------:R-:W-:Y:S01]  /*6870*/  FMUL R71, R71, R74.reuse ;  /* 0x0000004a47477220 */ /* 0x080fe20000400000 */
[----:B------:R-:W-:Y:S01]  /*6880*/  F2FP.F16.F32.PACK_AB R65, RZ, R65 ;  /* 0x00000041ff41723e */ /* 0x000fe200000000ff */
[----:B------:R-:W-:Y:S01]  /*6890*/  FMUL R70, R70, R74 ;  /* 0x0000004a46467220 */ /* 0x000fe20000400000 */
[----:B------:R-:W-:Y:S01]  /*68a0*/  F2FP.F16.F32.PACK_AB R67, RZ, R67 ;  /* 0x00000043ff43723e */ /* 0x000fe200000000ff */
[----:B------:R-:W-:Y:S01]  /*68b0*/  IMAD.X R11, R7, 0x1, R9, P4 ;  /* 0x00000001070b7824 */ /* 0x000fe200020e0609 */
[----:B------:R-:W-:Y:S01]  /*68c0*/  ISETP.GT.AND P5, PT, R6, 0x8, P0 ;  /* 0x000000080600780c */ /* 0x000fe200007a4270 */
[----:B------:R-:W-:Y:S01]  /*68d0*/  @P2 STG.E.U16 desc[UR44][R8.64+0x2], R65 ;  /* 0x0000024108002986 */ /* 0x000fe2000c10152c */
[----:B------:R-:W-:Y:S01]  /*68e0*/  F2FP.F16.F32.PACK_AB R66, RZ, R66 ;  /* 0x00000042ff42723e */ /* 0x000fe200000000ff */
[----:B------:R-:W-:Y:S01]  /*68f0*/  FMUL R56, R56, R74 ;  /* 0x0000004a38387220 */ /* 0x000fe20000400000 */
[C---:B------:R-:W-:Y:S01]  /*6900*/  ISETP.GT.AND P2, PT, R3.reuse, 0x8, PT ;  /* 0x000000080300780c */ /* 0x040fe20003f44270 */
[----:B------:R-:W-:Y:S01]  /*6910*/  @P1 STG.E.U16 desc[UR44][R10.64+0x2], R67 ;  /* 0x000002430a001986 */ /* 0x000fe2000c10152c */
[----:B------:R-:W-:Y:S01]  /*6920*/  ISETP.GT.AND P1, PT, R3, 0x9, PT ;  /* 0x000000090300780c */ /* 0x000fe20003f24270 */
[----:B------:R-:W-:Y:S01]  /*6930*/  IMAD R5, R5, 0xf0, RZ ;  /* 0x000000f005057824 */ /* 0x000fe200078e02ff */
[----:B------:R-:W-:Y:S01]  /*6940*/  F2FP.F16.F32.PACK_AB R69, RZ, R69 ;  /* 0x00000045ff45723e */ /* 0x000fe200000000ff */
[----:B------:R-:W-:Y:S01]  /*6950*/  IMAD.WIDE.U32 R12, R4, 0xf0, R10 ;  /* 0x000000f0040c7825 */ /* 0x000fe200078e000a */
[----:B------:R-:W-:-:S03]  /*6960*/  ISETP.GT.AND P4, PT, R6, RZ, P1 ;  /* 0x000000ff0600720c */ /* 0x000fc60000f84270 */
[----:B------:R-:W-:Y:S01]  /*6970*/  FMUL R57, R57, R74 ;  /* 0x0000004a39397220 */ /* 0x000fe20000400000 */
[----:B------:R-:W-:Y:S01]  /*6980*/  F2FP.F16.F32.PACK_AB R68, RZ, R68 ;  /* 0x00000044ff44723e */ /* 0x000fe200000000ff */
[----:B------:R-:W-:Y:S01]  /*6990*/  @P5 STG.E.U16 desc[UR44][R10.64], R66 ;  /* 0x000000420a005986 */ /* 0x000fe2000c10152c */
[----:B------:R-:W-:Y:S01]  /*69a0*/  ISETP.GT.AND P5, PT, R6, RZ, P2 ;  /* 0x000000ff0600720c */ /* 0x000fe200017a4270 */
[----:B------:R-:W-:Y:S01]  /*69b0*/  IMAD.IADD R13, R5, 0x1, R13 ;  /* 0x00000001050d7824 */ /* 0x000fe200078e020d */
[----:B------:R-:W-:Y:S01]  /*69c0*/  F2FP.F16.F32.PACK_AB R71, RZ, R71 ;  /* 0x00000047ff47723e */ /* 0x000fe200000000ff */
[----:B------:R-:W-:Y:S01]  /*69d0*/  FMUL R58, R58, R74 ;  /* 0x0000004a3a3a7220 */ /* 0x000fe20000400000 */
[----:B------:R-:W-:Y:S01]  /*69e0*/  F2FP.F16.F32.PACK_AB R70, RZ, R70 ;  /* 0x00000046ff46723e */ /* 0x000fe200000000ff */
[----:B------:R-:W-:Y:S01]  /*69f0*/  FMUL R59, R59, R74 ;  /* 0x0000004a3b3b7220 */ /* 0x000fe20000400000 */
[----:B------:R-:W-:Y:S01]  /*6a00*/  F2FP.F16.F32.PACK_AB R56, RZ, R56 ;  /* 0x00000038ff38723e */ /* 0x000fe200000000ff */
[-C--:B------:R-:W-:Y:S01]  /*6a10*/  FMUL R60, R60, R74.reuse ;  /* 0x0000004a3c3c7220 */ /* 0x080fe20000400000 */
[----:B------:R-:W-:Y:S01]  /*6a20*/  F2FP.F16.F32.PACK_AB R57, RZ, R57 ;  /* 0x00000039ff39723e */ /* 0x000fe200000000ff */
[----:B------:R-:W-:Y:S01]  /*6a30*/  @P4 STG.E.U16 desc[UR44][R8.64+0x12], R69 ;  /* 0x0000124508004986 */ /* 0x000fe2000c10152c */
[C---:B------:R-:W-:Y:S01]  /*6a40*/  ISETP.GT.AND P4, PT, R6.reuse, 0x8, P1 ;  /* 0x000000080600780c */ /* 0x040fe20000f84270 */
[----:B------:R-:W-:Y:S01]  /*6a50*/  FMUL R61, R61, R74 ;  /* 0x0000004a3d3d7220 */ /* 0x000fe20000400000 */
[----:B------:R-:W-:Y:S01]  /*6a60*/  F2FP.F16.F32.PACK_AB R58, RZ, R58 ;  /* 0x0000003aff3a723e */ /* 0x000fe200000000ff */
[----:B------:R-:W-:Y:S01]  /*6a70*/  @P5 STG.E.U16 desc[UR44][R8.64+0x10], R68 ;  /* 0x0000104408005986 */ /* 0x000fe2000c10152c */
[----:B------:R-:W-:Y:S01]  /*6a80*/  ISETP.GT.AND P5, PT, R6, 0x8, P2 ;  /* 0x000000080600780c */ /* 0x000fe200017a4270 */
[-C--:B------:R-:W-:Y:S01]  /*6a90*/  FMUL R62, R62, R74.reuse ;  /* 0x0000004a3e3e7220 */ /* 0x080fe20000400000 */
[----:B------:R-:W-:Y:S01]  /*6aa0*/  F2FP.F16.F32.PACK_AB R59, RZ, R59 ;  /* 0x0000003bff3b723e */ /* 0x000fe200000000ff */
[----:B------:R-:W-:Y:S01]  /*6ab0*/  FMUL R63, R63, R74 ;  /* 0x0000004a3f3f7220 */ /* 0x000fe20000400000 */
[----:B------:R-:W-:Y:S01]  /*6ac0*/  F2FP.F16.F32.PACK_AB R60, RZ, R60 ;  /* 0x0000003cff3c723e */ /* 0x000fe200000000ff */
[-C--:B------:R-:W-:Y:S01]  /*6ad0*/  FMUL R49, R49, R74.reuse ;  /* 0x0000004a31317220 */ /* 0x080fe20000400000 */
[----:B------:R-:W-:Y:S01]  /*6ae0*/  F2FP.F16.F32.PACK_AB R61, RZ, R61 ;  /* 0x0000003dff3d723e */ /* 0x000fe200000000ff */
[----:B------:R-:W-:Y:S01]  /*6af0*/  FMUL R48, R48, R74 ;  /* 0x0000004a30307220 */ /* 0x000fe20000400000 */
[----:B------:R-:W-:Y:S01]  /*6b00*/  F2FP.F16.F32.PACK_AB R62, RZ, R62 ;  /* 0x0000003eff3e723e */ /* 0x000fe200000000ff */
[----:B------:R-:W-:Y:S01]  /*6b10*/  @P4 STG.E.U16 desc[UR44][R10.64+0x12], R71 ;  /* 0x000012470a004986 */ /* 0x000fe2000c10152c */
[----:B------:R-:W-:Y:S01]  /*6b20*/  ISETP.GT.AND P4, PT, R6, 0x80, P0 ;  /* 0x000000800600780c */ /* 0x000fe20000784270 */
[-C--:B------:R-:W-:Y:S01]  /*6b30*/  FMUL R50, R50, R74.reuse ;  /* 0x0000004a32327220 */ /* 0x080fe20000400000 */
[C---:B------:R-:W-:Y:S01]  /*6b40*/  ISETP.GT.AND P0, PT, R6.reuse, 0x88, P0 ;  /* 0x000000880600780c */ /* 0x040fe20000704270 */
[----:B------:R-:W-:Y:S01]  /*6b50*/  @P5 STG.E.U16 desc[UR44][R10.64+0x10], R70 ;  /* 0x000010460a005986 */ /* 0x000fe2000c10152c */
[C---:B------:R-:W-:Y:S01]  /*6b60*/  ISETP.GT.AND P5, PT, R6.reuse, 0x80, P3 ;  /* 0x000000800600780c */ /* 0x040fe20001fa4270 */
[-C--:B------:R-:W-:Y:S01]  /*6b70*/  FMUL R51, R51, R74.reuse ;  /* 0x0000004a33337220 */ /* 0x080fe20000400000 */
[----:B------:R-:W-:Y:S01]  /*6b80*/  ISETP.GT.AND P3, PT, R6, 0x88, P3 ;  /* 0x000000880600780c */ /* 0x000fe20001f64270 */
[-C--:B------:R-:W-:Y:S01]  /*6b90*/  FMUL R52, R52, R74.reuse ;  /* 0x0000004a34347220 */ /* 0x080fe20000400000 */
[----:B------:R-:W-:Y:S01]  /*6ba0*/  F2FP.F16.F32.PACK_AB R63, RZ, R63 ;  /* 0x0000003fff3f723e */ /* 0x000fe200000000ff */
[-C--:B------:R-:W-:Y:S01]  /*6bb0*/  FMUL R53, R53, R74.reuse ;  /* 0x0000004a35357220 */ /* 0x080fe20000400000 */
[----:B------:R-:W-:Y:S01]  /*6bc0*/  F2FP.F16.F32.PACK_AB R49, RZ, R49 ;  /* 0x00000031ff31723e */ /* 0x000fe200000000ff */
[----:B------:R-:W-:Y:S01]  /*6bd0*/  FMUL R54, R54, R74 ;  /* 0x0000004a36367220 */ /* 0x000fe20000400000 */
[----:B------:R-:W-:Y:S01]  /*6be0*/  F2FP.F16.F32.PACK_AB R48, RZ, R48 ;  /* 0x00000030ff30723e */ /* 0x000fe200000000ff */
[----:B------:R0:W-:Y:S01]  /*6bf0*/  @P4 STG.E.U16 desc[UR44][R12.64], R56 ;  /* 0x000000380c004986 */ /* 0x0001e2000c10152c */
[----:B------:R-:W-:Y:S01]  /*6c00*/  IADD3 R14, P4, R23, R12, RZ ;  /* 0x0000000c170e7210 */ /* 0x000fe20007f9e0ff */
[----:B------:R-:W-:Y:S01]  /*6c10*/  FMUL R55, R55, R74 ;  /* 0x0000004a37377220 */ /* 0x000fe20000400000 */
[----:B------:R-:W-:Y:S01]  /*6c20*/  F2FP.F16.F32.PACK_AB R50, RZ, R50 ;  /* 0x00000032ff32723e */ /* 0x000fe200000000ff */
[----:B------:R1:W-:Y:S01]  /*6c30*/  @P5 STG.E.U16 desc[UR44][R12.64+0x2], R57 ;  /* 0x000002390c005986 */ /* 0x0003e2000c10152c */
[C---:B------:R-:W-:Y:S01]  /*6c40*/  ISETP.GT.AND P5, PT, R6.reuse, 0x80, P2 ;  /* 0x000000800600780c */ /* 0x040fe200017a4270 */
[--C-:B------:R-:W-:Y:S01]  /*6c50*/  IMAD.X R15, R7, 0x1, R13.reuse, P4 ;  /* 0x00000001070f7824 */ /* 0x100fe200020e060d */
[----:B------:R-:W-:Y:S01]  /*6c60*/  ISETP.GT.AND P4, PT, R6, 0x80, P1 ;  /* 0x000000800600780c */ /* 0x000fe20000f84270 */
[-C--:B------:R-:W-:Y:S01]  /*6c70*/  FMUL R40, R40, R74.reuse ;  /* 0x0000004a28287220 */ /* 0x080fe20000400000 */
[----:B------:R-:W-:Y:S01]  /*6c80*/  ISETP.GT.AND P1, PT, R6, 0x88, P1 ;  /* 0x000000880600780c */ /* 0x000fe20000f24270 */
[-C--:B------:R-:W-:Y:S01]  /*6c90*/  FMUL R41, R41, R74.reuse ;  /* 0x0000004a29297220 */ /* 0x080fe20000400000 */
[----:B------:R-:W-:Y:S01]  /*6ca0*/  @P0 STG.E.U16 desc[UR44][R14.64], R58 ;  /* 0x0000003a0e000986 */ /* 0x000fe2000c10152c */
[----:B------:R-:W-:Y:S01]  /*6cb0*/  ISETP.GT.AND P0, PT, R3, 0x11, PT ;  /* 0x000000110300780c */ /* 0x000fe20003f04270 */
[-C--:B------:R-:W-:Y:S01]  /*6cc0*/  FMUL R42, R42, R74.reuse ;  /* 0x0000004a2a2a7220 */ /* 0x080fe20000400000 */
[----:B------:R-:W-:Y:S01]  /*6cd0*/  F2FP.F16.F32.PACK_AB R51, RZ, R51 ;  /* 0x00000033ff33723e */ /* 0x000fe200000000ff */
[----:B------:R-:W-:Y:S01]  /*6ce0*/  FMUL R43, R43, R74 ;  /* 0x0000004a2b2b7220 */ /* 0x000fe20000400000 */
[----:B------:R-:W-:Y:S01]  /*6cf0*/  F2FP.F16.F32.PACK_AB R52, RZ, R52 ;  /* 0x00000034ff34723e */ /* 0x000fe200000000ff */
[----:B------:R-:W-:Y:S01]  /*6d00*/  FMUL R44, R44, R74 ;  /* 0x0000004a2c2c7220 */ /* 0x000fe20000400000 */
[--C-:B------:R-:W-:Y:S01]  /*6d10*/  @P5 IMAD.MOV.U32 R20, RZ, RZ, R12.reuse ;  /* 0x000000ffff145224 */ /* 0x100fe200078e000c */
[----:B------:R-:W-:Y:S01]  /*6d20*/  F2FP.F16.F32.PACK_AB R53, RZ, R53 ;  /* 0x00000035ff35723e */ /* 0x000fe200000000ff */
[--C-:B------:R-:W-:Y:S01]  /*6d30*/  @P5 IMAD.MOV.U32 R21, RZ, RZ, R13.reuse ;  /* 0x000000ffff155224 */ /* 0x100fe200078e000d */
[----:B------:R-:W-:Y:S01]  /*6d40*/  F2FP.F16.F32.PACK_AB R54, RZ, R54 ;  /* 0x00000036ff36723e */ /* 0x000fe200000000ff */
[----:B0-----:R-:W-:Y:S01]  /*6d50*/  @P4 IMAD.MOV.U32 R56, RZ, RZ, R12 ;  /* 0x000000ffff384224 */ /* 0x001fe200078e000c */
[----:B------:R-:W-:Y:S01]  /*6d60*/  F2FP.F16.F32.PACK_AB R55, RZ, R55 ;  /* 0x00000037ff37723e */ /* 0x000fe200000000ff */
[----:B-1----:R-:W-:Y:S01]  /*6d70*/  @P4 IMAD.MOV.U32 R57, RZ, RZ, R13 ;  /* 0x000000ffff394224 */ /* 0x002fe200078e000d */
[----:B------:R-:W-:Y:S01]  /*6d80*/  F2FP.F16.F32.PACK_AB R40, RZ, R40 ;  /* 0x00000028ff28723e */ /* 0x000fe200000000ff */
[--C-:B------:R-:W-:Y:S01]  /*6d90*/  @P3 IMAD.MOV.U32 R12, RZ, RZ, R14.reuse ;  /* 0x000000ffff0c3224 */ /* 0x100fe200078e000e */
[----:B------:R-:W-:Y:S01]  /*6da0*/  F2FP.F16.F32.PACK_AB R41, RZ, R41 ;  /* 0x00000029ff29723e */ /* 0x000fe200000000ff */
[--C-:B------:R-:W-:Y:S01]  /*6db0*/  @P3 IMAD.MOV.U32 R13, RZ, RZ, R15.reuse ;  /* 0x000000ffff0d3224 */ /* 0x100fe200078e000f */
[----:B------:R-:W-:Y:S01]  /*6dc0*/  F2FP.F16.F32.PACK_AB R42, RZ, R42 ;  /* 0x0000002aff2a723e */ /* 0x000fe200000000ff */
[-C--:B------:R-:W-:Y:S01]  /*6dd0*/  FMUL R45, R45, R74.reuse ;  /* 0x0000004a2d2d7220 */ /* 0x080fe20000400000 */
[-C--:B------:R-:W-:Y:S01]  /*6de0*/  FMUL R46, R46, R74.reuse ;  /* 0x0000004a2e2e7220 */ /* 0x080fe20000400000 */
[----:B------:R-:W-:Y:S01]  /*6df0*/  F2FP.F16.F32.PACK_AB R43, RZ, R43 ;  /* 0x0000002bff2b723e */ /* 0x000fe200000000ff */
[----:B------:R0:W-:Y:S01]  /*6e00*/  @P3 STG.E.U16 desc[UR44][R12.64+0x2], R59 ;  /* 0x0000023b0c003986 */ /* 0x0001e2000c10152c */
[C---:B------:R-:W-:Y:S01]  /*6e10*/  ISETP.GT.AND P3, PT, R6.reuse, 0x88, P2 ;  /* 0x000000880600780c */ /* 0x040fe20001764270 */
[-C--:B------:R-:W-:Y:S01]  /*6e20*/  FMUL R47, R47, R74.reuse ;  /* 0x0000004a2f2f7220 */ /* 0x080fe20000400000 */
[----:B------:R-:W-:Y:S01]  /*6e30*/  ISETP.GT.AND P2, PT, R3, 0x10, PT ;  /* 0x000000100300780c */ /* 0x000fe20003f44270 */
[----:B------:R-:W-:Y:S01]  /*6e40*/  @P5 STG.E.U16 desc[UR44][R20.64+0x10], R60 ;  /* 0x0000103c14005986 */ /* 0x000fe2000c10152c */
[----:B------:R-:W-:Y:S01]  /*6e50*/  ISETP.GT.AND P5, PT, R6, RZ, P0 ;  /* 0x000000ff0600720c */ /* 0x000fe200007a4270 */
[----:B------:R-:W-:Y:S01]  /*6e60*/  FMUL R32, R32, R74 ;  /* 0x0000004a20207220 */ /* 0x000fe20000400000 */
[----:B------:R-:W-:Y:S01]  /*6e70*/  F2FP.F16.F32.PACK_AB R44, RZ, R44 ;  /* 0x0000002cff2c723e */ /* 0x000fe200000000ff */
[----:B------:R-:W-:Y:S01]  /*6e80*/  @P4 STG.E.U16 desc[UR44][R56.64+0x12], R61 ;  /* 0x0000123d38004986 */ /* 0x000fe2000c10152c */
[----:B------:R-:W-:Y:S01]  /*6e90*/  ISETP.GT.AND P4, PT, R6, RZ, P2 ;  /* 0x000000ff0600720c */ /* 0x000fe20001784270 */
[-C--:B------:R-:W-:Y:S01]  /*6ea0*/  FMUL R33, R33, R74.reuse ;  /* 0x0000004a21217220 */ /* 0x080fe20000400000 */
[----:B------:R-:W-:Y:S01]  /*6eb0*/  F2FP.F16.F32.PACK_AB R45, RZ, R45 ;  /* 0x0000002dff2d723e */ /* 0x000fe200000000ff */
[----:B------:R-:W-:Y:S01]  /*6ec0*/  FMUL R34, R34, R74 ;  /* 0x0000004a22227220 */ /* 0x000fe20000400000 */
[----:B------:R-:W-:Y:S01]  /*6ed0*/  F2FP.F16.F32.PACK_AB R46, RZ, R46 ;  /* 0x0000002eff2e723e */ /* 0x000fe200000000ff */
[----:B0-----:R-:W-:Y:S01]  /*6ee0*/  @P3 IMAD.MOV.U32 R12, RZ, RZ, R14 ;  /* 0x000000ffff0c3224 */ /* 0x001fe200078e000e */
[----:B------:R-:W-:Y:S01]  /*6ef0*/  F2FP.F16.F32.PACK_AB R47, RZ, R47 ;  /* 0x0000002fff2f723e */ /* 0x000fe200000000ff */
[----:B------:R-:W-:-:S02]  /*6f00*/  @P3 IMAD.MOV.U32 R13, RZ, RZ, R15 ;  /* 0x000000ffff0d3224 */ /* 0x000fc400078e000f */
[----:B------:R-:W-:Y:S01]  /*6f10*/  FMUL R35, R35, R74 ;  /* 0x0000004a23237220 */ /* 0x000fe20000400000 */
[----:B------:R-:W-:Y:S01]  /*6f20*/  F2FP.F16.F32.PACK_AB R32, RZ, R32 ;  /* 0x00000020ff20723e */ /* 0x000fe200000000ff */
[-C--:B------:R-:W-:Y:S01]  /*6f30*/  FMUL R36, R36, R74.reuse ;  /* 0x0000004a24247220 */ /* 0x080fe20000400000 */
[----:B------:R-:W-:Y:S01]  /*6f40*/  F2FP.F16.F32.PACK_AB R33, RZ, R33 ;  /* 0x00000021ff21723e */ /* 0x000fe200000000ff */
[----:B------:R0:W-:Y:S01]  /*6f50*/  @P3 STG.E.U16 desc[UR44][R12.64+0x10], R62 ;  /* 0x0000103e0c003986 */ /* 0x0001e2000c10152c */
[----:B------:R-:W-:Y:S01]  /*6f60*/  ISETP.GT.AND P3, PT, R6, 0x8, P2 ;  /* 0x000000080600780c */ /* 0x000fe20001764270 */
[----:B------:R-:W-:Y:S01]  /*6f70*/  FMUL R37, R37, R74 ;  /* 0x0000004a25257220 */ /* 0x000fe20000400000 */
[----:B------:R-:W-:Y:S01]  /*6f80*/  F2FP.F16.F32.PACK_AB R34, RZ, R34 ;  /* 0x00000022ff22723e */ /* 0x000fe200000000ff */
[----:B------:R1:W-:Y:S01]  /*6f90*/  @P1 STG.E.U16 desc[UR44][R14.64+0x12], R63 ;  /* 0x0000123f0e001986 */ /* 0x0003e2000c10152c */
[----:B------:R-:W-:Y:S01]  /*6fa0*/  ISETP.GT.AND P1, PT, R3, 0x18, PT ;  /* 0x000000180300780c */ /* 0x000fe20003f24270 */
[-C--:B------:R-:W-:Y:S01]  /*6fb0*/  FMUL R38, R38, R74.reuse ;  /* 0x0000004a26267220 */ /* 0x080fe20000400000 */
[----:B------:R-:W-:Y:S01]  /*6fc0*/  F2FP.F16.F32.PACK_AB R35, RZ, R35 ;  /* 0x00000023ff23723e */ /* 0x000fe200000000ff */
[----:B------:R1:W-:Y:S01]  /*6fd0*/  @P5 STG.E.U16 desc[UR44][R8.64+0x22], R49 ;  /* 0x0000223108005986 */ /* 0x0003e2000c10152c */
[C---:B------:R-:W-:Y:S01]  /*6fe0*/  ISETP.GT.AND P5, PT, R6.reuse, 0x8, P0 ;  /* 0x000000080600780c */ /* 0x040fe200007a4270 */
[----:B------:R-:W-:Y:S01]  /*6ff0*/  FMUL R39, R39, R74 ;  /* 0x0000004a27277220 */ /* 0x000fe20000400000 */
[----:B------:R-:W-:Y:S01]  /*7000*/  F2FP.F16.F32.PACK_AB R36, RZ, R36 ;  /* 0x00000024ff24723e */ /* 0x000fe200000000ff */
[----:B------:R1:W-:Y:S01]  /*7010*/  @P4 STG.E.U16 desc[UR44][R8.64+0x20], R48 ;  /* 0x0000203008004986 */ /* 0x0003e2000c10152c */
[----:B------:R-:W-:Y:S01]  /*7020*/  ISETP.GT.AND P4, PT, R6, RZ, P1 ;  /* 0x000000ff0600720c */ /* 0x000fe20000f84270 */
[----:B0-----:R-:W-:Y:S01]  /*7030*/  IMAD.WIDE.U32 R12, R4, 0xf0, R10 ;  /* 0x000000f0040c7825 */ /* 0x001fe200078e000a */
[----:B------:R-:W-:Y:S01]  /*7040*/  F2FP.F16.F32.PACK_AB R37, RZ, R37 ;  /* 0x00000025ff25723e */ /* 0x000fe200000000ff */
[----:B------:R1:W-:Y:S01]  /*7050*/  @P3 STG.E.U16 desc[UR44][R10.64+0x20], R50 ;  /* 0x000020320a003986 */ /* 0x0003e2000c10152c */
[----:B------:R-:W-:Y:S01]  /*7060*/  ISETP.GT.AND P3, PT, R3, 0x19, PT ;  /* 0x000000190300780c */ /* 0x000fe20003f64270 */
[----:B------:R-:W-:Y:S01]  /*7070*/  IMAD.IADD R13, R5, 0x1, R13 ;  /* 0x00000001050d7824 */ /* 0x000fe200078e020d */
[----:B------:R-:W-:Y:S01]  /*7080*/  F2FP.F16.F32.PACK_AB R38, RZ, R38 ;  /* 0x00000026ff26723e */ /* 0x000fe200000000ff */
[-C--:B------:R-:W-:Y:S01]  /*7090*/  FMUL R24, R24, R74.reuse ;  /* 0x0000004a18187220 */ /* 0x080fe20000400000 */
[----:B------:R-:W-:Y:S01]  /*70a0*/  F2FP.F16.F32.PACK_AB R39, RZ, R39 ;  /* 0x00000027ff27723e */ /* 0x000fe200000000ff */
[----:B------:R1:W-:Y:S01]  /*70b0*/  @P5 STG.E.U16 desc[UR44][R10.64+0x22], R51 ;  /* 0x000022330a005986 */ /* 0x0003e2000c10152c */
[C---:B------:R-:W-:Y:S01]  /*70c0*/  ISETP.GT.AND P5, PT, R6.reuse, RZ, P3 ;  /* 0x000000ff0600720c */ /* 0x040fe20001fa4270 */
[----:B------:R-:W-:Y:S01]  /*70d0*/  FMUL R25, R25, R74 ;  /* 0x0000004a19197220 */ /* 0x000fe20000400000 */
[----:B------:R-:W-:Y:S01]  /*70e0*/  F2FP.F16.F32.PACK_AB R24, RZ, R24 ;  /* 0x00000018ff18723e */ /* 0x000fe200000000ff */
[----:B------:R1:W-:Y:S01]  /*70f0*/  @P4 STG.E.U16 desc[UR44][R8.64+0x30], R52 ;  /* 0x0000303408004986 */ /* 0x0003e2000c10152c */
[----:B------:R-:W-:Y:S01]  /*7100*/  ISETP.GT.AND P4, PT, R6, 0x8, P1 ;  /* 0x000000080600780c */ /* 0x000fe20000f84270 */
[-C--:B------:R-:W-:Y:S01]  /*7110*/  FMUL R26, R26, R74.reuse ;  /* 0x0000004a1a1a7220 */ /* 0x080fe20000400000 */
[----:B------:R-:W-:Y:S01]  /*7120*/  F2FP.F16.F32.PACK_AB R25, RZ, R25 ;  /* 0x00000019ff19723e */ /* 0x000fe200000000ff */
[-C--:B------:R-:W-:Y:S01]  /*7130*/  FMUL R27, R27, R74.reuse ;  /* 0x0000004a1b1b7220 */ /* 0x080fe20000400000 */
[-C--:B------:R-:W-:Y:S01]  /*7140*/  FMUL R28, R28, R74.reuse ;  /* 0x0000004a1c1c7220 */ /* 0x080fe20000400000 */
[-C--:B------:R-:W-:Y:S01]  /*7150*/  FMUL R29, R29, R74.reuse ;  /* 0x0000004a1d1d7220 */ /* 0x080fe20000400000 */
[-C--:B------:R-:W-:Y:S01]  /*7160*/  FMUL R30, R30, R74.reuse ;  /* 0x0000004a1e1e7220 */ /* 0x080fe20000400000 */
[----:B------:R-:W-:Y:S01]  /*7170*/  FMUL R31, R31, R74 ;  /* 0x0000004a1f1f7220 */ /* 0x000fe20000400000 */
[----:B------:R-:W-:Y:S01]  /*7180*/  F2FP.F16.F32.PACK_AB R26, RZ, R26 ;  /* 0x0000001aff1a723e */ /* 0x000fe200000000ff */
[----:B------:R1:W-:Y:S01]  /*7190*/  @P5 STG.E.U16 desc[UR44][R8.64+0x32], R53 ;  /* 0x0000323508005986 */ /* 0x0003e2000c10152c */
[----:B------:R-:W-:-:S02]  /*71a0*/  ISETP.GT.AND P5, PT, R6, 0x8, P3 ;  /* 0x000000080600780c */ /* 0x000fc40001fa4270 */
[----:B------:R-:W-:Y:S01]  /*71b0*/  F2FP.F16.F32.PACK_AB R27, RZ, R27 ;  /* 0x0000001bff1b723e */ /* 0x000fe200000000ff */
[----:B------:R1:W-:Y:S01]  /*71c0*/  @P4 STG.E.U16 desc[UR44][R10.64+0x30], R54 ;  /* 0x000030360a004986 */ /* 0x0003e2000c10152c */
[C---:B------:R-:W-:Y:S02]  /*71d0*/  ISETP.GT.AND P4, PT, R6.reuse, 0x80, P2 ;  /* 0x000000800600780c */ /* 0x040fe40001784270 */
[----:B------:R-:W-:Y:S02]  /*71e0*/  ISETP.GT.AND P2, PT, R6, 0x88, P2 ;  /* 0x000000880600780c */ /* 0x000fe40001744270 */
[----:B------:R-:W-:Y:S02]  /*71f0*/  F2FP.F16.F32.PACK_AB R28, RZ, R28 ;  /* 0x0000001cff1c723e */ /* 0x000fe400000000ff */
[----:B------:R-:W-:Y:S02]  /*7200*/  F2FP.F16.F32.PACK_AB R29, RZ, R29 ;  /* 0x0000001dff1d723e */ /* 0x000fe400000000ff */
[----:B------:R-:W-:Y:S01]  /*7210*/  F2FP.F16.F32.PACK_AB R30, RZ, R30 ;  /* 0x0000001eff1e723e */ /* 0x000fe200000000ff */
[----:B------:R1:W-:Y:S01]  /*7220*/  @P5 STG.E.U16 desc[UR44][R10.64+0x32], R55 ;  /* 0x000032370a005986 */ /* 0x0003e2000c10152c */
[----:B------:R-:W-:-:S02]  /*7230*/  IADD3 R4, P5, R23, R12, RZ ;  /* 0x0000000c17047210 */ /* 0x000fc40007fbe0ff */
[----:B------:R-:W-:Y:S01]  /*7240*/  F2FP.F16.F32.PACK_AB R31, RZ, R31 ;  /* 0x0000001fff1f723e */ /* 0x000fe200000000ff */
[----:B------:R1:W-:Y:S01]  /*7250*/  @P4 STG.E.U16 desc[UR44][R12.64+0x20], R40 ;  /* 0x000020280c004986 */ /* 0x0003e2000c10152c */
[C---:B------:R-:W-:Y:S01]  /*7260*/  ISETP.GT.AND P4, PT, R6.reuse, 0x80, P0 ;  /* 0x000000800600780c */ /* 0x040fe20000784270 */
[----:B------:R-:W-:Y:S01]  /*7270*/  IMAD.X R5, R7, 0x1, R13, P5 ;  /* 0x0000000107057824 */ /* 0x000fe200028e060d */
[C---:B------:R-:W-:Y:S02]  /*7280*/  ISETP.GT.AND P0, PT, R6.reuse, 0x88, P0 ;  /* 0x000000880600780c */ /* 0x040fe40000704270 */
[----:B------:R-:W-:-:S09]  /*7290*/  ISETP.GT.AND P5, PT, R6, 0x88, P3 ;  /* 0x000000880600780c */ /* 0x000fd20001fa4270 */
[----:B------:R1:W-:Y:S01]  /*72a0*/  @P4 STG.E.U16 desc[UR44][R12.64+0x22], R41 ;  /* 0x000022290c004986 */ /* 0x0003e2000c10152c */
[C---:B------:R-:W-:Y:S02]  /*72b0*/  ISETP.GT.AND P4, PT, R6.reuse, 0x80, P1 ;  /* 0x000000800600780c */ /* 0x040fe40000f84270 */
[C---:B------:R-:W-:Y:S01]  /*72c0*/  ISETP.GT.AND P1, PT, R6.reuse, 0x88, P1 ;  /* 0x000000880600780c */ /* 0x040fe20000f24270 */
[----:B------:R1:W-:Y:S01]  /*72d0*/  @P2 STG.E.U16 desc[UR44][R4.64+0x20], R42 ;  /* 0x0000202a04002986 */ /* 0x0003e2000c10152c */
[----:B------:R-:W-:Y:S02]  /*72e0*/  ISETP.GT.AND P2, PT, R6, 0x80, P3 ;  /* 0x000000800600780c */ /* 0x000fe40001f44270 */
[C---:B------:R-:W-:Y:S01]  /*72f0*/  ISETP.GT.AND P3, PT, R3.reuse, 0x20, PT ;  /* 0x000000200300780c */ /* 0x040fe20003f64270 */
[----:B------:R1:W-:Y:S01]  /*7300*/  @P0 STG.E.U16 desc[UR44][R4.64+0x22], R43 ;  /* 0x0000222b04000986 */ /* 0x0003e2000c10152c */
[----:B------:R-:W-:-:S05]  /*7310*/  ISETP.GT.AND P0, PT, R3, 0x21, PT ;  /* 0x000000210300780c */ /* 0x000fca0003f04270 */
[----:B------:R1:W-:Y:S01]  /*7320*/  @P4 STG.E.U16 desc[UR44][R12.64+0x30], R44 ;  /* 0x0000302c0c004986 */ /* 0x0003e2000c10152c */
[----:B------:R-:W-:-:S03]  /*7330*/  ISETP.GT.AND P4, PT, R6, 0x8, P3 ;  /* 0x000000080600780c */ /* 0x000fc60001f84270 */
[----:B------:R1:W-:Y:S01]  /*7340*/  @P2 STG.E.U16 desc[UR44][R12.64+0x32], R45 ;  /* 0x0000322d0c002986 */ /* 0x0003e2000c10152c */
[----:B------:R-:W-:-:S03]  /*7350*/  ISETP.GT.AND P2, PT, R6, RZ, P0 ;  /* 0x000000ff0600720c */ /* 0x000fc60000744270 */
[----:B------:R1:W-:Y:S01]  /*7360*/  @P1 STG.E.U16 desc[UR44][R4.64+0x30], R46 ;  /* 0x0000302e04001986 */ /* 0x0003e2000c10152c */
[----:B------:R-:W-:-:S03]  /*7370*/  ISETP.GT.AND P1, PT, R6, RZ, P3 ;  /* 0x000000ff0600720c */ /* 0x000fc60001f24270 */
[----:B------:R1:W-:Y:S01]  /*7380*/  @P5 STG.E.U16 desc[UR44][R4.64+0x32], R47 ;  /* 0x0000322f04005986 */ /* 0x0003e2000c10152c */
[----:B------:R-:W-:-:S05]  /*7390*/  ISETP.GT.AND P5, PT, R6, 0x8, P0 ;  /* 0x000000080600780c */ /* 0x000fca00007a4270 */
[----:B------:R1:W-:Y:S01]  /*73a0*/  @P2 STG.E.U16 desc[UR44][R8.64+0x42], R33 ;  /* 0x0000422108002986 */ /* 0x0003e2000c10152c */
[----:B------:R-:W-:-:S03]  /*73b0*/  ISETP.GT.AND P2, PT, R3, 0x29, PT ;  /* 0x000000290300780c */ /* 0x000fc60003f44270 */
[----:B------:R1:W-:Y:S01]  /*73c0*/  @P1 STG.E.U16 desc[UR44][R8.64+0x40], R32 ;  /* 0x0000402008001986 */ /* 0x0003e2000c10152c */
[----:B------:R-:W-:-:S03]  /*73d0*/  ISETP.GT.AND P1, PT, R3, 0x28, PT ;  /* 0x000000280300780c */ /* 0x000fc60003f24270 */
[----:B------:R1:W-:Y:S01]  /*73e0*/  @P4 STG.E.U16 desc[UR44][R10.64+0x40], R34 ;  /* 0x000040220a004986 */ /* 0x0003e2000c10152c */
[----:B------:R-:W-:-:S03]  /*73f0*/  ISETP.GT.AND P4, PT, R6, RZ, P2 ;  /* 0x000000ff0600720c */ /* 0x000fc60001784270 */
[----:B------:R1:W-:Y:S01]  /*7400*/  @P5 STG.E.U16 desc[UR44][R10.64+0x42], R35 ;  /* 0x000042230a005986 */ /* 0x0003e2000c10152c */
[----:B------:R-:W-:-:S09]  /*7410*/  ISETP.GT.AND P5, PT, R6, RZ, P1 ;  /* 0x000000ff0600720c */ /* 0x000fd20000fa4270 */
[----:B------:R1:W-:Y:S01]  /*7420*/  @P4 STG.E.U16 desc[UR44][R8.64+0x52], R37 ;  /* 0x0000522508004986 */ /* 0x0003e2000c10152c */
[----:B------:R-:W-:-:S03]  /*7430*/  ISETP.GT.AND P4, PT, R6, 0x8, P2 ;  /* 0x000000080600780c */ /* 0x000fc60001784270 */
[----:B------:R1:W-:Y:S01]  /*7440*/  @P5 STG.E.U16 desc[UR44][R8.64+0x50], R36 ;  /* 0x0000502408005986 */ /* 0x0003e2000c10152c */
[----:B------:R-:W-:-:S09]  /*7450*/  ISETP.GT.AND P5, PT, R6, 0x8, P1 ;  /* 0x000000080600780c */ /* 0x000fd20000fa4270 */
[----:B------:R1:W-:Y:S01]  /*7460*/  @P4 STG.E.U16 desc[UR44][R10.64+0x52], R39 ;  /* 0x000052270a004986 */ /* 0x0003e2000c10152c */
[C---:B------:R-:W-:Y:S02]  /*7470*/  ISETP.GT.AND P4, PT, R6.reuse, 0x80, P3 ;  /* 0x000000800600780c */ /* 0x040fe40001f84270 */
[C---:B------:R-:W-:Y:S01]  /*7480*/  ISETP.GT.AND P3, PT, R6.reuse, 0x88, P3 ;  /* 0x000000880600780c */ /* 0x040fe20001f64270 */
[----:B------:R1:W-:Y:S01]  /*7490*/  @P5 STG.E.U16 desc[UR44][R10.64+0x50], R38 ;  /* 0x000050260a005986 */ /* 0x0003e2000c10152c */
[C---:B------:R-:W-:Y:S02]  /*74a0*/  ISETP.GT.AND P5, PT, R6.reuse, 0x80, P0 ;  /* 0x000000800600780c */ /* 0x040fe400007a4270 */
[----:B------:R-:W-:-:S07]  /*74b0*/  ISETP.GT.AND P0, PT, R6, 0x88, P0 ;  /* 0x000000880600780c */ /* 0x000fce0000704270 */
[----:B------:R1:W-:Y:S01]  /*74c0*/  @P4 STG.E.U16 desc[UR44][R12.64+0x40], R24 ;  /* 0x000040180c004986 */ /* 0x0003e2000c10152c */
[C---:B------:R-:W-:Y:S02]  /*74d0*/  ISETP.GT.AND P4, PT, R6.reuse, 0x80, P1 ;  /* 0x000000800600780c */ /* 0x040fe40000f84270 */
[C---:B------:R-:W-:Y:S01]  /*74e0*/  ISETP.GT.AND P1, PT, R6.reuse, 0x88, P1 ;  /* 0x000000880600780c */ /* 0x040fe20000f24270 */
[----:B------:R1:W-:Y:S01]  /*74f0*/  @P5 STG.E.U16 desc[UR44][R12.64+0x42], R25 ;  /* 0x000042190c005986 */ /* 0x0003e2000c10152c */
[C---:B------:R-:W-:Y:S02]  /*7500*/  ISETP.GT.AND P5, PT, R6.reuse, 0x80, P2 ;  /* 0x000000800600780c */ /* 0x040fe400017a4270 */
[----:B------:R-:W-:Y:S01]  /*7510*/  ISETP.GT.AND P2, PT, R6, 0x88, P2 ;  /* 0x000000880600780c */ /* 0x000fe20001744270 */
[----:B------:R1:W-:Y:S04]  /*7520*/  @P3 STG.E.U16 desc[UR44][R4.64+0x40], R26 ;  /* 0x0000401a04003986 */ /* 0x0003e8000c10152c */
[----:B------:R1:W-:Y:S04]  /*7530*/  @P0 STG.E.U16 desc[UR44][R4.64+0x42], R27 ;  /* 0x0000421b04000986 */ /* 0x0003e8000c10152c */
[----:B------:R1:W-:Y:S04]  /*7540*/  @P4 STG.E.U16 desc[UR44][R12.64+0x50], R28 ;  /* 0x0000501c0c004986 */ /* 0x0003e8000c10152c */
[----:B------:R1:W-:Y:S04]  /*7550*/  @P5 STG.E.U16 desc[UR44][R12.64+0x52], R29 ;  /* 0x0000521d0c005986 */ /* 0x0003e8000c10152c */
[----:B------:R1:W-:Y:S04]  /*7560*/  @P1 STG.E.U16 desc[UR44][R4.64+0x50], R30 ;  /* 0x0000501e04001986 */ /* 0x0003e8000c10152c */
[----:B------:R1:W-:Y:S02]  /*7570*/  @P2 STG.E.U16 desc[UR44][R4.64+0x52], R31 ;  /* 0x0000521f04002986 */ /* 0x0003e4000c10152c */
.L_x_124:
[----:B------:R-:W-:Y:S05]  /*7580*/  BSYNC B0 ;  /* 0x0000000000007941 */ /* 0x000fea0003800000 */
.L_x_32:
[----:B------:R-:W-:Y:S01]  /*7590*/  IADD3 R16, P0, R16, UR38, RZ ;  /* 0x0000002610107c10 */ /* 0x000fe2000ff1e0ff */
[----:B------:R-:W-:Y:S01]  /*75a0*/  ULDC.64 UR4, c[0x0][0x650] ;  /* 0x0001940000047ab9 */ /* 0x000fe20000000a00 */
[----:B0-----:R-:W-:Y:S01]  /*75b0*/  PRMT R3, RZ, 0x7610, R3 ;  /* 0x00007610ff037816 */ /* 0x001fe20000000003 */
[----:B------:R-:W-:Y:S01]  /*75c0*/  IMAD.MOV.U32 R84, RZ, RZ, -0x1 ;  /* 0xffffffffff547424 */ /* 0x000fe200078e00ff */
[----:B------:R-:W-:Y:S01]  /*75d0*/  IADD3.X R17, R17, UR40, RZ, P0, !PT ;  /* 0x0000002811117c10 */ /* 0x000fe200087fe4ff */
[----:B------:R-:W-:Y:S01]  /*75e0*/  IMAD.MOV.U32 R23, RZ, RZ, -0x1 ;  /* 0xffffffffff177424 */ /* 0x000fe200078e00ff */
[----:B------:R-:W-:-:S04]  /*75f0*/  ISETP.GE.U32.AND P0, PT, R16, UR4, PT ;  /* 0x0000000410007c0c */ /* 0x000fc8000bf06070 */
[----:B------:R-:W-:-:S13]  /*7600*/  ISETP.GE.U32.AND.EX P0, PT, R17, UR5, PT, P0 ;  /* 0x0000000511007c0c */ /* 0x000fda000bf06100 */
[----:B------:R-:W-:Y:S05]  /*7610*/  @P0 BRA `(.L_x_125) ;  /* 0x0000000400500947 */ /* 0x000fea0003800000 */
[----:B-1----:R-:W0:Y:S01]  /*7620*/  LDC.64 R10, c[0x0][0x628] ;  /* 0x00018a00ff0a7b82 */ /* 0x002e220000000a00 */
[----:B------:R-:W1:Y:S01]  /*7630*/  S2R R12, SR_CTAID.X ;  /* 0x00000000000c7919 */ /* 0x000e620000002500 */
[----:B------:R-:W-:Y:S02]  /*7640*/  IMAD.MOV.U32 R8, RZ, RZ, R16 ;  /* 0x000000ffff087224 */ /* 0x000fe400078e0010 */
[----:B------:R-:W-:Y:S01]  /*7650*/  IMAD.MOV.U32 R9, RZ, RZ, R17 ;  /* 0x000000ffff097224 */ /* 0x000fe200078e0011 */
[----:B------:R-:W0:Y:S03]  /*7660*/  S2R R20, SR_CTAID.Y ;  /* 0x0000000000147919 */ /* 0x000e260000002600 */
[----:B------:R-:W1:Y:S08]  /*7670*/  LDC R0, c[0x0][0x630] ;  /* 0x00018c00ff007b82 */ /* 0x000e700000000800 */
[----:B--2---:R-:W2:Y:S01]  /*7680*/  LDC.64 R14, c[0x0][0x620] ;  /* 0x00018800ff0e7b82 */ /* 0x004ea20000000a00 */
        /* <DEDUP_REMOVED lines=13> */
.L_x_126:
[-CC-:B------:R-:W-:Y:S01]  /*7760*/  SHF.R.U64 R23, R8, R0.reuse, R9.reuse ;  /* 0x0000000008177219 */ /* 0x180fe20000001209 */
[----:B------:R-:W0:Y:S01]  /*7770*/  LDC.64 R26, c[0x0][0x640] ;  /* 0x00019000ff1a7b82 */ /* 0x000e220000000a00 */
[----:B------:R-:W-:Y:S01]  /*7780*/  SHF.R.U32.HI R0, RZ, R0, R9 ;  /* 0x00000000ff007219 */ /* 0x000fe20000011609 */
[----:B------:R-:W-:Y:S01]  /*7790*/  ULDC UR4, c[0x0][0x150] ;  /* 0x0000540000047ab9 */ /* 0x000fe20000000800 */
[----:B------:R-:W-:Y:S02]  /*77a0*/  IADD3 R3, P0, RZ, -R23, RZ ;  /* 0x80000017ff037210 */ /* 0x000fe40007f1e0ff */
[----:B------:R-:W-:-:S03]  /*77b0*/  I2FP.F32.U32 R7, R12 ;  /* 0x0000000c00077245 */ /* 0x000fc60000201000 */
[----:B------:R-:W1:Y:S01]  /*77c0*/  LDC R6, c[0x0][0x618] ;  /* 0x00018600ff067b82 */ /* 0x000e620000000800 */
[----:B------:R-:W-:Y:S02]  /*77d0*/  IMAD.X R5, RZ, RZ, ~R0, P0 ;  /* 0x000000ffff057224 */ /* 0x000fe400000e0e00 */
[----:B------:R-:W-:Y:S01]  /*77e0*/  FMUL R7, R7, UR4 ;  /* 0x0000000407077c20 */ /* 0x000fe20008400000 */
[----:B------:R-:W-:Y:S01]  /*77f0*/  ULDC UR4, c[0x0][0x154] ;  /* 0x0000550000047ab9 */ /* 0x000fe20000000800 */
[-C--:B------:R-:W-:Y:S02]  /*7800*/  IMAD R0, R5, R14.reuse, RZ ;  /* 0x0000000e05007224 */ /* 0x080fe400078e02ff */
[C---:B------:R-:W-:Y:S01]  /*7810*/  IMAD.WIDE.U32 R4, R3.reuse, R14, R16 ;  /* 0x0000000e03047225 */ /* 0x040fe200078e0010 */
[----:B------:R-:W2:Y:S01]  /*7820*/  LDC R8, c[0x0][0x608] ;  /* 0x00018200ff087b82 */ /* 0x000ea20000000800 */
[----:B------:R-:W3:Y:S02]  /*7830*/  F2I.U32.TRUNC.NTZ R7, R7 ;  /* 0x0000000700077305 */ /* 0x000ee4000020f000 */
[----:B------:R-:W-:Y:S01]  /*7840*/  IMAD R3, R3, R15, R0 ;  /* 0x0000000f03037224 */ /* 0x000fe200078e0200 */
[----:B------:R-:W-:-:S03]  /*7850*/  I2FP.F32.U32 R0, R20 ;  /* 0x0000001400007245 */ /* 0x000fc60000201000 */
[----:B------:R-:W-:Y:S01]  /*7860*/  IMAD.IADD R3, R5, 0x1, R3 ;  /* 0x0000000105037824 */ /* 0x000fe200078e0203 */
[----:B------:R-:W4:Y:S01]  /*7870*/  LDC R11, c[0x0][0x658] ;  /* 0x00019600ff0b7b82 */ /* 0x000f220000000800 */
[----:B0-----:R-:W-:-:S04]  /*7880*/  ISETP.NE.U32.AND P0, PT, R26, RZ, PT ;  /* 0x000000ff1a00720c */ /* 0x001fc80003f05070 */
[----:B------:R-:W-:-:S03]  /*7890*/  ISETP.NE.AND.EX P0, PT, R27, RZ, PT, P0 ;  /* 0x000000ff1b00720c */ /* 0x000fc60003f05300 */
[----:B------:R-:W0:Y:S01]  /*78a0*/  LDC R9, c[0x0][0x144] ;  /* 0x00005100ff097b82 */ /* 0x000e220000000800 */
[-C--:B-1----:R-:W-:Y:S01]  /*78b0*/  SHF.R.U64 R10, R4, R6.reuse, R3 ;  /* 0x00000006040a7219 */ /* 0x082fe20000001203 */
[----:B---3--:R-:W-:Y:S01]  /*78c0*/  IMAD.MOV R7, RZ, RZ, -R7 ;  /* 0x000000ffff077224 */ /* 0x008fe200078e0a07 */
[----:B------:R-:W-:Y:S01]  /*78d0*/  SHF.R.U32.HI R3, RZ, R6, R3 ;  /* 0x00000006ff037219 */ /* 0x000fe20000011603 */
[----:B------:R-:W-:-:S04]  /*78e0*/  FMUL R6, R0, UR4 ;  /* 0x0000000400067c20 */ /* 0x000fc80008400000 */
[----:B------:R-:W1:Y:S01]  /*78f0*/  LDC R21, c[0x0][0x148] ;  /* 0x00005200ff157b82 */ /* 0x000e620000000800 */
[----:B------:R3:W0:Y:S01]  /*7900*/  F2I.U32.TRUNC.NTZ R14, R6 ;  /* 0x00000006000e7305 */ /* 0x000622000020f000 */
[-CC-:B--2---:R-:W-:Y:S02]  /*7910*/  SHF.R.U64 R13, R10, R8.reuse, R3.reuse ;  /* 0x000000080a0d7219 */ /* 0x184fe40000001203 */
[----:B------:R-:W-:-:S04]  /*7920*/  SHF.R.U32.HI R0, RZ, R8, R3 ;  /* 0x00000008ff007219 */ /* 0x000fc80000011603 */
[----:B------:R-:W2:Y:S01]  /*7930*/  LDC R24, c[0x0][0x600] ;  /* 0x00018000ff187b82 */ /* 0x000ea20000000800 */
[-CC-:B----4-:R-:W-:Y:S02]  /*7940*/  SHF.R.U64 R15, R13, R11.reuse, R0.reuse ;  /* 0x0000000b0d0f7219 */ /* 0x190fe40000001200 */
[----:B------:R-:W-:-:S03]  /*7950*/  SHF.R.U32.HI R5, RZ, R11, R0 ;  /* 0x0000000bff057219 */ /* 0x000fc60000011600 */
[----:B------:R-:W-:Y:S02]  /*7960*/  IMAD.MOV.U32 R4, RZ, RZ, R15 ;  /* 0x000000ffff047224 */ /* 0x000fe400078e000f */
[----:B------:R-:W4:Y:S01]  /*7970*/  LDC R28, c[0x0][0x648] ;  /* 0x00019200ff1c7b82 */ /* 0x000f220000000800 */
[----:B0-----:R-:W-:-:S07]  /*7980*/  IMAD R25, R9, R7, R12 ;  /* 0x0000000709197224 */ /* 0x001fce00078e020c */
[----:B------:R-:W0:Y:S08]  /*7990*/  LDC R29, c[0x0][0x638] ;  /* 0x00018e00ff1d7b82 */ /* 0x000e300000000800 */
[----:B------:R-:W0:Y:S01]  /*79a0*/  LDC R30, c[0x0][0x610] ;  /* 0x00018400ff1e7b82 */ /* 0x000e220000000800 */
[----:B-123--:R-:W-:Y:S05]  /*79b0*/  @!P0 BRA `(.L_x_127) ;  /* 0x0000000000288947 */ /* 0x00efea0003800000 */
[----:B------:R-:W1:Y:S02]  /*79c0*/  LDC R0, c[0x0][0x64c] ;  /* 0x00019300ff007b82 */ /* 0x000e640000000800 */
[----:B-1----:R-:W-:-:S05]  /*79d0*/  IADD3 R3, P0, R15, R0, RZ ;  /* 0x000000000f037210 */ /* 0x002fca0007f1e0ff */
        /* <DEDUP_REMOVED lines=8> */
.L_x_127:
[----:B------:R-:W-:Y:S01]  /*7a60*/  ISETP.NE.AND P0, PT, R2, 0x1, PT ;  /* 0x000000010200780c */ /* 0x000fe20003f05270 */
[----:B------:R-:W-:Y:S01]  /*7a70*/  IMAD.MOV R14, RZ, RZ, -R14 ;  /* 0x000000ffff0e7224 */ /* 0x000fe200078e0a0e */
[----:B----4-:R-:W-:Y:S01]  /*7a80*/  SHF.R.U64 R0, R4, R28, R5 ;  /* 0x0000001c04007219 */ /* 0x010fe20000001205 */
[----:B------:R-:W-:Y:S01]  /*7a90*/  VIADD R5, R24, 0xffffffff ;  /* 0xffffffff18057836 */ /* 0x000fe20000000000 */
[----:B------:R-:W-:-:S03]  /*7aa0*/  LOP3.LUT R3, R13, R82, RZ, 0xc0, !PT ;  /* 0x000000520d037212 */ /* 0x000fc600078ec0ff */
[----:B------:R-:W-:Y:S01]  /*7ab0*/  IMAD.MOV R4, RZ, RZ, -R0 ;  /* 0x000000ffff047224 */ /* 0x000fe200078e0a00 */
[----:B------:R-:W-:Y:S01]  /*7ac0*/  LOP3.LUT R10, R10, R5, RZ, 0xc0, !PT ;  /* 0x000000050a0a7212 */ /* 0x000fe200078ec0ff */
[----:B------:R-:W-:Y:S02]  /*7ad0*/  IMAD R0, R78, R0, R3 ;  /* 0x000000004e007224 */ /* 0x000fe400078e0203 */
[----:B0-----:R-:W-:Y:S02]  /*7ae0*/  IMAD R3, R4, R29, R15 ;  /* 0x0000001d04037224 */ /* 0x001fe400078e020f */
[----:B------:R-:W-:Y:S02]  /*7af0*/  @P0 IMAD R25, R21, R14, R20 ;  /* 0x0000000e15190224 */ /* 0x000fe400078e0214 */
[----:B------:R-:W-:Y:S02]  /*7b00*/  IMAD R5, R3, R24, R10 ;  /* 0x0000001803057224 */ /* 0x000fe400078e020a */
[----:B------:R-:W-:-:S02]  /*7b10*/  IMAD R0, R0, R30, R25 ;  /* 0x0000001e00007224 */ /* 0x000fc400078e0219 */
[----:B------:R-:W-:-:S03]  /*7b20*/  IMAD.MOV.U32 R4, RZ, RZ, 0x1 ;  /* 0x00000001ff047424 */ /* 0x000fc600078e00ff */
[----:B------:R-:W-:Y:S02]  /*7b30*/  SEL R84, R5, R0, !P0 ;  /* 0x0000000005547207 */ /* 0x000fe40004000000 */
[----:B------:R-:W-:Y:S02]  /*7b40*/  PRMT R3, R4, 0x7610, R3 ;  /* 0x0000761004037816 */ /* 0x000fe40000000003 */
[----:B------:R-:W-:-:S07]  /*7b50*/  SEL R0, R0, R5, !P0 ;  /* 0x0000000500007207 */ /* 0x000fce0004000000 */
.L_x_125:
[----:B------:R-:W-:Y:S01]  /*7b60*/  LOP3.LUT P0, RZ, R3, 0xff, RZ, 0xc0, !PT ;  /* 0x000000ff03ff7812 */ /* 0x000fe2000780c0ff */
[----:B------:R-:W-:-:S12]  /*7b70*/  IMAD.MOV.U32 R85, RZ, RZ, R0 ;  /* 0x000000ffff557224 */ /* 0x000fd800078e0000 */
[----:B------:R-:W-:Y:S05]  /*7b80*/  @P0 BRA `(.L_x_128) ;  /* 0xffffff9800280947 */ /* 0x000fea000383ffff */
[----:B------:R-:W-:Y:S05]  /*7b90*/  EXIT ;  /* 0x000000000000794d */ /* 0x000fea0003800000 */
.L_x_7:
        /* <DEDUP_REMOVED lines=26> */
.L_x_130:
[----:B------:R-:W0:Y:S01]  /*7d40*/  LDC.64 R30, c[0x0][0x640] ;  /* 0x00019000ff1e7b82 */ /* 0x000e220000000a00 */
[-CC-:B------:R-:W-:Y:S01]  /*7d50*/  SHF.R.U64 R21, R14, R8.reuse, R15.reuse ;  /* 0x000000080e157219 */ /* 0x180fe2000000120f */
[----:B------:R-:W-:Y:S01]  /*7d60*/  IMAD.MOV.U32 R27, RZ, RZ, 0x1 ;  /* 0x00000001ff1b7424 */ /* 0x000fe200078e00ff */
[----:B------:R-:W-:Y:S02]  /*7d70*/  SHF.R.U32.HI R7, RZ, R8, R15 ;  /* 0x00000008ff077219 */ /* 0x000fe4000001160f */
[----:B------:R-:W-:-:S03]  /*7d80*/  IADD3 R13, P0, RZ, -R21, RZ ;  /* 0x80000015ff0d7210 */ /* 0x000fc60007f1e0ff */
[----:B------:R-:W1:Y:S02]  /*7d90*/  LDC R12, c[0x0][0x618] ;  /* 0x00018600ff0c7b82 */ /* 0x000e640000000800 */
[----:B------:R-:W-:Y:S02]  /*7da0*/  IMAD.X R7, RZ, RZ, ~R7, P0 ;  /* 0x000000ffff077224 */ /* 0x000fe400000e0e07 */
[----:B------:R-:W-:-:S04]  /*7db0*/  IMAD.WIDE.U32 R10, R13, R22, R16 ;  /* 0x000000160d0a7225 */ /* 0x000fc800078e0010 */
[----:B------:R-:W2:Y:S01]  /*7dc0*/  LDC R14, c[0x0][0x608] ;  /* 0x00018200ff0e7b82 */ /* 0x000ea20000000800 */
[----:B------:R-:W-:-:S04]  /*7dd0*/  IMAD R8, R7, R22, RZ ;  /* 0x0000001607087224 */ /* 0x000fc800078e02ff */
[----:B------:R-:W-:-:S03]  /*7de0*/  IMAD R7, R13, R23, R8 ;  /* 0x000000170d077224 */ /* 0x000fc600078e0208 */
[----:B------:R-:W3:Y:S01]  /*7df0*/  LDC R28, c[0x0][0x658] ;  /* 0x00019600ff1c7b82 */ /* 0x000ee20000000800 */
[----:B------:R-:W-:Y:S01]  /*7e00*/  IMAD.IADD R7, R11, 0x1, R7 ;  /* 0x000000010b077824 */ /* 0x000fe200078e0207 */
[----:B0-----:R-:W-:Y:S01]  /*7e10*/  ISETP.NE.U32.AND P0, PT, R30, RZ, PT ;  /* 0x000000ff1e00720c */ /* 0x001fe20003f05070 */
[----:B------:R-:W-:-:S03]  /*7e20*/  IMAD.MOV.U32 R11, RZ, RZ, -0x1 ;  /* 0xffffffffff0b7424 */ /* 0x000fc600078e00ff */
        /* <DEDUP_REMOVED lines=8> */
[-C--:B---3--:R-:W-:Y:S02]  /*7eb0*/  SHF.L.U32 R10, R11, R28.reuse, RZ ;  /* 0x0000001c0b0a7219 */ /* 0x088fe400000006ff */
[--C-:B------:R-:W-:Y:S02]  /*7ec0*/  SHF.R.U64 R26, R22, R28, R7.reuse ;  /* 0x0000001c161a7219 */ /* 0x100fe40000001207 */
[----:B------:R-:W-:Y:S02]  /*7ed0*/  LOP3.LUT R29, RZ, R10, RZ, 0x33, !PT ;  /* 0x0000000aff1d7212 */ /* 0x000fe400078e33ff */
[----:B------:R-:W-:Y:S01]  /*7ee0*/  SHF.R.U32.HI R11, RZ, R28, R7 ;  /* 0x0000001cff0b7219 */ /* 0x000fe20000011607 */
[----:B------:R-:W3:Y:S01]  /*7ef0*/  LDC R32, c[0x0][0x610] ;  /* 0x00018400ff207b82 */ /* 0x000ee20000000800 */
[----:B------:R-:W-:Y:S01]  /*7f00*/  IMAD.MOV.U32 R10, RZ, RZ, R26 ;  /* 0x000000ffff0a7224 */ /* 0x000fe200078e001a */
[----:B------:R-:W-:Y:S06]  /*7f10*/  @!P0 BRA `(.L_x_131) ;  /* 0x0000000000288947 */ /* 0x000fec0003800000 */
        /* <DEDUP_REMOVED lines=10> */
.L_x_131:
[----:B------:R-:W-:Y:S02]  /*7fc0*/  ISETP.NE.AND P0, PT, R2, 0x1, PT ;  /* 0x000000010200780c */ /* 0x000fe40003f05270 */
[----:B-1----:R-:W-:Y:S01]  /*7fd0*/  SHF.R.U64 R8, R10, R8, R11 ;  /* 0x000000080a087219 */ /* 0x002fe2000000120b */
[----:B0-----:R-:W-:Y:S01]  /*7fe0*/  VIADD R11, R23, 0xffffffff ;  /* 0xffffffff170b7836 */ /* 0x001fe20000000000 */
[----:B------:R-:W-:Y:S02]  /*7ff0*/  SHF.L.U32 R27, R27, R28, RZ ;  /* 0x0000001c1b1b7219 */ /* 0x000fe400000006ff */
[----:B------:R-:W-:Y:S01]  /*8000*/  LOP3.LUT R5, R22, R29, RZ, 0xc0, !PT ;  /* 0x0000001d16057212 */ /* 0x000fe200078ec0ff */
[----:B------:R-:W-:-:S04]  /*8010*/  IMAD.MOV R7, RZ, RZ, -R8 ;  /* 0x000000ffff077224 */ /* 0x000fc800078e0a08 */
[----:B------:R-:W-:Y:S02]  /*8020*/  IMAD R5, R27, R8, R5 ;  /* 0x000000081b057224 */ /* 0x000fe400078e0205 */
[----:B------:R-:W-:Y:S01]  /*8030*/  @P0 IMAD R6, R9, R24, R4 ;  /* 0x0000001809060224 */ /* 0x000fe200078e0204 */
[----:B------:R-:W-:Y:S01]  /*8040*/  LOP3.LUT R9, R20, R11, RZ, 0xc0, !PT ;  /* 0x0000000b14097212 */ /* 0x000fe200078ec0ff */
[----:B--2---:R-:W-:Y:S02]  /*8050*/  IMAD R4, R7, R25, R26 ;  /* 0x0000001907047224 */ /* 0x004fe400078e021a */
[----:B---3--:R-:W-:Y:S02]  /*8060*/  IMAD R6, R5, R32, R6 ;  /* 0x0000002005067224 */ /* 0x008fe400078e0206 */
[----:B------:R-:W-:Y:S02]  /*8070*/  IMAD R5, R4, R23, R9 ;  /* 0x0000001704057224 */ /* 0x000fe400078e0209 */
[----:B------:R-:W-:-:S02]  /*8080*/  IMAD.MOV.U32 R8, RZ, RZ, 0x1 ;  /* 0x00000001ff087424 */ /* 0x000fc400078e00ff */
[----:B------:R-:W-:Y:S01]  /*8090*/  IMAD.MOV.U32 R7, RZ, RZ, R21 ;  /* 0x000000ffff077224 */ /* 0x000fe200078e0015 */
[----:B------:R-:W-:Y:S02]  /*80a0*/  SEL R19, R5, R6, !P0 ;  /* 0x0000000605137207 */ /* 0x000fe40004000000 */
[----:B------:R-:W-:-:S07]  /*80b0*/  SEL R20, R6, R5, !P0 ;  /* 0x0000000506147207 */ /* 0x000fce0004000000 */
.L_x_129:
[----:B------:R-:W-:-:S08]  /*80c0*/  NOP ;  /* 0x0000000000007918 */ /* 0x000fd00000000000 */
[----:B------:R-:W0:-:S00]  /*80d0*/  USETMAXREG.DEALLOC.CTAPOOL 0x28 ;  /* 0x00000028000079c8 */ /* 0x000e0000080e0500 */
[----:B0-----:R-:W-:-:S13]  /*80e0*/  ISETP.NE.AND P0, PT, R3, RZ, PT ;  /* 0x000000ff0300720c */ /* 0x001fda0003f05270 */
[----:B------:R-:W-:Y:S05]  /*80f0*/  @P0 EXIT ;  /* 0x000000000000094d */ /* 0x000fea0003800000 */
[----:B------:R-:W-:Y:S01]  /*8100*/  LOP3.LUT P0, RZ, R8, 0xff, RZ, 0xc0, !PT ;  /* 0x000000ff08ff7812 */ /* 0x000fe2000780c0ff */
[----:B------:R-:W-:Y:S02]  /*8110*/  IMAD.MOV.U32 R3, RZ, RZ, 0x1 ;  /* 0x00000001ff037424 */ /* 0x000fe400078e00ff */
[----:B------:R-:W-:-:S10]  /*8120*/  IMAD.MOV.U32 R8, RZ, RZ, RZ ;  /* 0x000000ffff087224 */ /* 0x000fd400078e00ff */
[----:B------:R-:W-:Y:S05]  /*8130*/  @!P0 BRA `(.L_x_132) ;  /* 0x0000000c00548947 */ /* 0x000fea0003800000 */
[----:B------:R-:W0:Y:S01]  /*8140*/  LDC R3, c[0x0][0x28c] ;  /* 0x0000a300ff037b82 */ /* 0x000e220000000800 */
[----:B------:R-:W1:Y:S01]  /*8150*/  S2R R10, SR_CgaCtaId ;  /* 0x00000000000a7919 */ /* 0x000e620000008800 */
[----:B------:R-:W-:Y:S01]  /*8160*/  ULDC UR5, c[0x0][0x658] ;  /* 0x0001960000057ab9 */ /* 0x000fe20000000800 */
[----:B------:R-:W-:Y:S01]  /*8170*/  UMOV UR6, 0xffffffff ;  /* 0xffffffff00067882 */ /* 0x000fe20000000000 */
[----:B------:R-:W-:Y:S01]  /*8180*/  BSSY B0, `(.L_x_132) ;  /* 0x00000d0000007945 */ /* 0x000fe20003800000 */
[----:B------:R-:W-:Y:S01]  /*8190*/  USHF.L.U32 UR6, UR6, UR5, URZ ;  /* 0x0000000506067299 */ /* 0x000fe2000800063f */
[----:B------:R-:W-:Y:S01]  /*81a0*/  IMAD.MOV.U32 R11, RZ, RZ, 0x1 ;  /* 0x00000001ff0b7424 */ /* 0x000fe200078e00ff */
[----:B------:R-:W-:Y:S01]  /*81b0*/  LOP3.LUT R13, R18, 0x2, RZ, 0xfc, !PT ;  /* 0x00000002120d7812 */ /* 0x000fe200078efcff */
[----:B------:R-:W-:Y:S01]  /*81c0*/  IMAD.MOV.U32 R8, RZ, RZ, RZ ;  /* 0x000000ffff087224 */ /* 0x000fe200078e00ff */
[----:B------:R-:W-:Y:S01]  /*81d0*/  ULDC UR4, c[0x0][0x600] ;  /* 0x0001800000047ab9 */ /* 0x000fe20000000800 */
[----:B------:R-:W-:Y:S01]  /*81e0*/  UMOV UR7, 0x1 ;  /* 0x0000000100077882 */ /* 0x000fe20000000000 */
[----:B------:R-:W-:-:S02]  /*81f0*/  UIADD3 UR4, UR4, -0x1, URZ ;  /* 0xffffffff04047890 */ /* 0x000fc4000fffe03f */
[----:B------:R-:W-:Y:S02]  /*8200*/  USHF.L.U32 UR5, UR7, UR5, URZ ;  /* 0x0000000507057299 */ /* 0x000fe4000800063f */
[----:B------:R-:W-:Y:S01]  /*8210*/  ULOP3.LUT UR6, URZ, UR6, URZ, 0x33, !UPT ;  /* 0x000000063f067292 */ /* 0x000fe2000f8e333f */
[----:B------:R-:W-:Y:S01]  /*8220*/  ULDC.64 UR30, c[0x0][0x198] ;  /* 0x00006600001e7ab9 */ /* 0x000fe20000000a00 */
[----:B0-----:R-:W-:-:S05]  /*8230*/  VIADD R3, R3, 0x7f ;  /* 0x0000007f03037836 */ /* 0x001fca0000000000 */
[----:B------:R-:W-:-:S04]  /*8240*/  SHF.R.S32.HI R4, RZ, 0x1f, R3 ;  /* 0x0000001fff047819 */ /* 0x000fc80000011403 */
[----:B------:R-:W-:Y:S01]  /*8250*/  LEA.HI R4, R4, R3, RZ, 0x7 ;  /* 0x0000000304047211 */ /* 0x000fe200078f38ff */
[----:B------:R-:W-:Y:S01]  /*8260*/  IMAD.MOV.U32 R3, RZ, RZ, 0x1 ;  /* 0x00000001ff037424 */ /* 0x000fe200078e00ff */
[----:B-1----:R-:W-:Y:S02]  /*8270*/  LOP3.LUT R10, R10, 0x1, RZ, 0xc0, !PT ;  /* 0x000000010a0a7812 */ /* 0x002fe400078ec0ff */
[----:B------:R-:W-:-:S05]  /*8280*/  SHF.R.S32.HI R9, RZ, 0x7, R4 ;  /* 0x00000007ff097819 */ /* 0x000fca0000011404 */
[----:B------:R-:W-:-:S07]  /*8290*/  VIADD R12, R9, 0x1 ;  /* 0x00000001090c7836 */ /* 0x000fce0000000000 */
.L_x_143:
[----:B------:R-:W-:-:S03]  /*82a0*/  UMOV UR7, 0xffffffff ;  /* 0xffffffff00077882 */ /* 0x000fc60000000000 */
[----:B------:R-:W-:Y:S05]  /*82b0*/  BRA.DIV UR7, `(.L_x_133) ;  /* 0x0000000e07947947 */ /* 0x000fea000b800000 */
[----:B------:R-:W-:-:S13]  /*82c0*/  ELECT P6, URZ, PT ;  /* 0x00000000003f782f */ /* 0x000fda00038c0000 */
.L_x_152:
[----:B------:R-:W0:Y:S01]  /*82d0*/  LDC R4, c[0x0][0x28c] ;  /* 0x0000a300ff047b82 */ /* 0x000e220000000800 */
[----:B------:R-:W-:Y:S01]  /*82e0*/  BSSY B1, `(.L_x_134) ;  /* 0x0000046000017945 */ /* 0x000fe20003800000 */
[----:B0-----:R-:W-:-:S13]  /*82f0*/  ISETP.LT.OR P6, PT, R4, 0x1, !P6 ;  /* 0x000000010400780c */ /* 0x001fda00077c1670 */
[----:B------:R-:W-:Y:S05]  /*8300*/  @P6 BRA `(.L_x_135) ;  /* 0x00000004000c6947 */ /* 0x000fea0003800000 */
[----:B------:R-:W-:Y:S02]  /*8310*/  IMAD R19, R19, 0x2, R10 ;  /* 0x0000000213137824 */ /* 0x000fe400078e020a */
[----:B------:R-:W-:Y:S02]  /*8320*/  IMAD.SHL.U32 R20, R20, 0x100, RZ ;  /* 0x0000010014147824 */ /* 0x000fe400078e00ff */
[----:B------:R-:W-:Y:S02]  /*8330*/  IMAD.MOV.U32 R23, RZ, RZ, RZ ;  /* 0x000000ffff177224 */ /* 0x000fe400078e00ff */
[----:B------:R-:W-:Y:S02]  /*8340*/  IMAD.MOV.U32 R4, RZ, RZ, R12 ;  /* 0x000000ffff047224 */ /* 0x000fe400078e000c */
[----:B------:R-:W-:Y:S02]  /*8350*/  IMAD.MOV.U32 R5, RZ, RZ, R3 ;  /* 0x000000ffff057224 */ /* 0x000fe400078e0003 */
[----:B------:R-:W-:-:S02]  /*8360*/  IMAD.MOV.U32 R15, RZ, RZ, R8 ;  /* 0x000000ffff0f7224 */ /* 0x000fc400078e0008 */
[----:B------:R-:W-:-:S07]  /*8370*/  IMAD R19, R19, 0x18, RZ ;  /* 0x0000001813137824 */ /* 0x000fce00078e02ff */
.L_x_138:
[----:B------:R-:W0:Y:S01]  /*8380*/  S2R R21, SR_CgaCtaId ;  /* 0x0000000000157919 */ /* 0x000e220000008800 */
[----:B------:R-:W-:Y:S02]  /*8390*/  MOV R6, 0x400 ;  /* 0x0000040000067802 */ /* 0x000fe40000000f00 */
[----:B------:R-:W-:-:S13]  /*83a0*/  ISETP.NE.AND P1, PT, R0, RZ, PT ;  /* 0x000000ff0000720c */ /* 0x000fda0003f25270 */
[----:B------:R-:W1:Y:S01]  /*83b0*/  @!P1 LDC R14, c[0x0][0x500] ;  /* 0x00014000ff0e9b82 */ /* 0x000e620000000800 */
[----:B0-----:R-:W-:Y:S02]  /*83c0*/  LEA R22, R21, R6, 0x18 ;  /* 0x0000000615167211 */ /* 0x001fe400078ec0ff */
[----:B------:R-:W-:-:S03]  /*83d0*/  SHF.L.U32 R6, R5, 0x1f, RZ ;  /* 0x0000001f05067819 */ /* 0x000fc600000006ff */
[----:B------:R-:W-:-:S04]  /*83e0*/  IMAD R21, R15, 0x8, R22 ;  /* 0x000000080f157824 */ /* 0x000fc800078e0216 */
[----:B------:R-:W0:Y:S02]  /*83f0*/  SYNCS.PHASECHK.TRANS64.TRYWAIT P0, [R21+URZ+0x10], R6 ;  /* 0x00001006150075a7 */ /* 0x000e24000800017f */
[----:B01----:R-:W-:Y:S05]  /*8400*/  @!P0 BRA `(.L_x_136) ;  /* 0x0000000c00608947 */ /* 0x003fea0003800000 */
.L_x_153:
[----:B0-----:R-:W-:Y:S01]  /*8410*/  PRMT R6, R13, 0x9910, RZ ;  /* 0x000099100d067816 */ /* 0x001fe200000000ff */
[----:B------:R0:W-:Y:S03]  /*8420*/  @!P1 SYNCS.ARRIVE.TRANS64 RZ, [R21+URZ], R14 ;  /* 0x0000000e15ff99a7 */ /* 0x0001e6000800003f */
[----:B------:R-:W-:-:S13]  /*8430*/  ISETP.NE.AND P0, PT, R6, 0x2, PT ;  /* 0x000000020600780c */ /* 0x000fda0003f05270 */
[----:B0-----:R-:W-:Y:S05]  /*8440*/  @P0 BRA `(.L_x_137) ;  /* 0x0000000000040947 */ /* 0x001fea0003800000 */
[----:B------:R-:W-:Y:S01]  /*8450*/  BPT.TRAP 0x1 ;  /* 0x000000040000795c */ /* 0x000fe20000300000 */
.L_x_137:
[----:B------:R-:W-:Y:S01]  /*8460*/  IMAD R6, R15, 0x4, R10 ;  /* 0x000000040f067824 */ /* 0x000fe200078e020a */
[----:B------:R-:W-:Y:S01]  /*8470*/  R2UR UR34, R23 ;  /* 0x00000000172272ca */ /* 0x000fe200000e0000 */
[--C-:B------:R-:W-:Y:S01]  /*8480*/  IMAD R14, R15, 0x10000, R22.reuse ;  /* 0x000100000f0e7824 */ /* 0x100fe200078e0216 */
[----:B------:R-:W-:Y:S01]  /*8490*/  R2UR UR33, R21 ;  /* 0x00000000152172ca */ /* 0x000fe200000e0000 */
[----:B------:R-:W-:Y:S01]  /*84a0*/  IMAD R6, R6, 0x600, RZ ;  /* 0x0000060006067824 */ /* 0x000fe200078e02ff */
[----:B------:R-:W-:Y:S01]  /*84b0*/  R2UR UR36, R7 ;  /* 0x00000000072472ca */ /* 0x000fe200000e0000 */
[----:B------:R-:W-:Y:S01]  /*84c0*/  VIADD R4, R4, 0xffffffff ;  /* 0xffffffff04047836 */ /* 0x000fe20000000000 */
[----:B------:R-:W-:Y:S01]  /*84d0*/  R2UR UR24, R14 ;  /* 0x000000000e1872ca */ /* 0x000fe200000e0000 */
[----:B------:R-:W-:Y:S01]  /*84e0*/  IMAD R6, R6, 0x2, R22 ;  /* 0x0000000206067824 */ /* 0x000fe200078e0216 */
[----:B------:R-:W-:Y:S01]  /*84f0*/  R2UR UR35, R20 ;  /* 0x00000000142372ca */ /* 0x000fe200000e0000 */
[----:B------:R-:W-:Y:S01]  /*8500*/  UIADD3 UR14, UP0, UR30, 0xf0, URZ ;  /* 0x000000f01e0e7890 */ /* 0x000fe2000ff1e03f */
[----:B------:R-:W-:Y:S01]  /*8510*/  R2UR UR19, R19 ;  /* 0x00000000131372ca */ /* 0x000fe200000e0000 */
[----:B------:R-:W-:Y:S01]  /*8520*/  UIADD3 UR42, UP1, UR30, 0x1f0, URZ ;  /* 0x000001f01e2a7890 */ /* 0x000fe2000ff3e03f */
[----:B------:R-:W-:Y:S01]  /*8530*/  R2UR UR8, R6 ;  /* 0x00000000060872ca */ /* 0x000fe200000e0000 */
[----:B------:R-:W-:Y:S01]  /*8540*/  UIADD3.X UR15, URZ, UR31, URZ, UP0, !UPT ;  /* 0x0000001f3f0f7290 */ /* 0x000fe200087fe43f */
[----:B------:R-:W-:Y:S01]  /*8550*/  ISETP.GT.AND P1, PT, R4, 0x1, PT ;  /* 0x000000010400780c */ /* 0x000fe20003f24270 */
[----:B------:R-:W-:Y:S01]  /*8560*/  UIADD3 UR26, UR34, 0x40, URZ ;  /* 0x00000040221a7890 */ /* 0x000fe2000fffe03f */
[----:B------:R-:W-:Y:S01]  /*8570*/  VIADD R15, R15, 0x1 ;  /* 0x000000010f0f7836 */ /* 0x000fe20000000000 */
[----:B------:R-:W-:Y:S01]  /*8580*/  UIADD3.X UR43, URZ, UR31, URZ, UP1, !UPT ;  /* 0x0000001f3f2b7290 */ /* 0x000fe20008ffe43f */
[----:B------:R-:W-:Y:S01]  /*8590*/  VIADD R23, R23, 0x80 ;  /* 0x0000008017177836 */ /* 0x000fe20000000000 */
[----:B------:R-:W-:-:S02]  /*85a0*/  UIADD3 UR32, UR24, 0x100, URZ ;  /* 0x0000010018207890 */ /* 0x000fc4000fffe03f */
[----:B------:R-:W-:Y:S01]  /*85b0*/  UIADD3 UR24, UR24, 0x8100, URZ ;  /* 0x0000810018187890 */ /* 0x000fe2000fffe03f */
[----:B------:R-:W-:Y:S01]  /*85c0*/  ISETP.NE.AND P0, PT, R15, 0x2, PT ;  /* 0x000000020f00780c */ /* 0x000fe20003f05270 */
[----:B------:R-:W-:Y:S01]  /*85d0*/  UMOV UR22, 0x0 ;  /* 0x0000000000167882 */ /* 0x000fe20000000000 */
[----:B------:R-:W-:Y:S01]  /*85e0*/  UMOV UR23, 0x10000000 ;  /* 0x1000000000177882 */ /* 0x000fe20000000000 */
[----:B------:R-:W-:Y:S01]  /*85f0*/  UIADD3 UR16, UR8, 0x20100, URZ ;  /* 0x0002010008107890 */ /* 0x000fe2000fffe03f */
[----:B------:R-:W-:Y:S01]  /*8600*/  SEL R6, RZ, 0x1, P0 ;  /* 0x00000001ff067807 */ /* 0x000fe20000000000 */
[----:B------:R-:W-:Y:S01]  /*8610*/  UIADD3 UR8, UR8, 0x21900, URZ ;  /* 0x0002190008087890 */ /* 0x000fe2000fffe03f */
[----:B------:R0:W-:Y:S01]  /*8620*/  UTMALDG.3D [UR32], [UR14], desc[UR22] ;  /* 0x000016200e0075b4 */ /* 0x0001e20008011000 */
[----:B------:R-:W-:Y:S01]  /*8630*/  UMOV UR25, UR33 ;  /* 0x0000002100197c82 */ /* 0x000fe20008000000 */
[----:B------:R-:W-:Y:S01]  /*8640*/  UMOV UR28, UR36 ;  /* 0x00000024001c7c82 */ /* 0x000fe20008000000 */
[----:B------:R-:W-:Y:S01]  /*8650*/  UMOV UR27, UR35 ;  /* 0x00000023001b7c82 */ /* 0x000fe20008000000 */
[----:B------:R-:W-:Y:S01]  /*8660*/  UMOV UR7, 0x30000 ;  /* 0x0003000000077882 */ /* 0x000fe20000000000 */
[----:B------:R-:W-:Y:S01]  /*8670*/  UMOV UR17, UR33 ;  /* 0x0000002100117c82 */ /* 0x000fe20008000000 */
[----:B------:R-:W-:Y:S01]  /*8680*/  UMOV UR18, UR34 ;  /* 0x0000002200127c82 */ /* 0x000fe20008000000 */
[----:B------:R-:W-:Y:S01]  /*8690*/  UMOV UR20, UR36 ;  /* 0x0000002400147c82 */ /* 0x000fe20008000000 */
[----:B------:R-:W-:Y:S01]  /*86a0*/  UMOV UR9, UR33 ;  /* 0x0000002100097c82 */ /* 0x000fe20008000000 */
[----:B------:R-:W-:Y:S01]  /*86b0*/  UMOV UR11, UR19 ;  /* 0x00000013000b7c82 */ /* 0x000fe20008000000 */
[----:B------:R-:W-:Y:S01]  /*86c0*/  UMOV UR12, UR36 ;  /* 0x00000024000c7c82 */ /* 0x000fe20008000000 */
[----:B------:R0:W-:Y:S01]  /*86d0*/  UTMALDG.3D [UR24], [UR14], desc[UR22] ;  /* 0x000016180e0075b4 */ /* 0x0001e20008011000 */
[----:B------:R-:W-:Y:S01]  /*86e0*/  UMOV UR10, UR26 ;  /* 0x0000001a000a7c82 */ /* 0x000fe20008000000 */
[----:B------:R-:W-:-:S02]  /*86f0*/  LOP3.LUT R5, R5, R6, RZ, 0x3c, !PT ;  /* 0x0000000605057212 */ /* 0x000fc400078e3cff */
[----:B------:R-:W-:Y:S01]  /*8700*/  SEL R15, R15, RZ, P0 ;  /* 0x000000ff0f0f7207 */ /* 0x000fe20000000000 */
[----:B------:R0:W-:Y:S01]  /*8710*/  UTMALDG.3D.MULTICAST [UR16], [UR42], UR7, desc[UR22] ;  /* 0x000016102a0073b4 */ /* 0x0001e20008011807 */
[----:B------:R0:W-:Y:S02]  /*8720*/  UTMALDG.3D.MULTICAST [UR8], [UR42], UR7, desc[UR22] ;  /* 0x000016082a0073b4 */ /* 0x0001e40008011807 */
[----:B0-----:R-:W-:Y:S05]  /*8730*/  @P1 BRA `(.L_x_138) ;  /* 0xfffffffc00101947 */ /* 0x001fea000383ffff */
.L_x_135:
[----:B------:R-:W-:Y:S05]  /*8740*/  BSYNC B1 ;  /* 0x0000000000017941 */ /* 0x000fea0003800000 */
.L_x_134:
[----:B------:R-:W-:Y:S01]  /*8750*/  LOP3.LUT P1, RZ, R11, 0xff, RZ, 0xc0, !PT ;  /* 0x000000ff0bff7812 */ /* 0x000fe2000782c0ff */
[----:B------:R-:W-:Y:S01]  /*8760*/  IMAD.IADD R8, R9, 0x1, R8 ;  /* 0x0000000109087824 */ /* 0x000fe200078e0208 */
[----:B------:R-:W-:Y:S01]  /*8770*/  IADD3 R16, P2, R16, UR38, RZ ;  /* 0x0000002610107c10 */ /* 0x000fe2000ff5e0ff */
[----:B------:R-:W-:Y:S01]  /*8780*/  ULDC.64 UR8, c[0x0][0x650] ;  /* 0x0001940000087ab9 */ /* 0x000fe20000000a00 */
[----:B------:R-:W-:Y:S01]  /*8790*/  BSSY B1, `(.L_x_139) ;  /* 0x000006c000017945 */ /* 0x000fe20003800000 */
[----:B------:R-:W-:Y:S01]  /*87a0*/  IMAD.MOV.U32 R20, RZ, RZ, -0x1 ;  /* 0xffffffffff147424 */ /* 0x000fe200078e00ff */
[----:B------:R-:W-:Y:S01]  /*87b0*/  SHF.R.U32.HI R4, RZ, 0x1, R8 ;  /* 0x00000001ff047819 */ /* 0x000fe20000011608 */
[----:B------:R-:W-:Y:S01]  /*87c0*/  IMAD.MOV.U32 R19, RZ, RZ, -0x1 ;  /* 0xffffffffff137424 */ /* 0x000fe200078e00ff */
[----:B------:R-:W-:Y:S01]  /*87d0*/  ISETP.GT.U32.AND P0, PT, R8, 0x1, PT ;  /* 0x000000010800780c */ /* 0x000fe20003f04070 */
[----:B------:R-:W-:Y:S01]  /*87e0*/  IMAD.MOV.U32 R7, RZ, RZ, -0x1 ;  /* 0xffffffffff077424 */ /* 0x000fe200078e00ff */
[----:B------:R-:W-:-:S02]  /*87f0*/  LOP3.LUT R4, R4, 0x1, RZ, 0xc0, !PT ;  /* 0x0000000104047812 */ /* 0x000fc400078ec0ff */
[----:B------:R-:W-:Y:S01]  /*8800*/  ISETP.LT.U32.AND P0, PT, R9, 0x2, P0 ;  /* 0x000000020900780c */ /* 0x000fe20000701070 */
[----:B------:R-:W0:Y:S01]  /*8810*/  @P1 S2R R6, SR_CgaCtaId ;  /* 0x0000000000061919 */ /* 0x000e220000008800 */
[----:B------:R-:W-:Y:S02]  /*8820*/  @P1 MOV R5, 0x400 ;  /* 0x0000040000051802 */ /* 0x000fe40000000f00 */
[----:B------:R-:W-:Y:S02]  /*8830*/  IADD3.X R17, R17, UR40, RZ, P2, !PT ;  /* 0x0000002811117c10 */ /* 0x000fe400097fe4ff */
[----:B------:R-:W-:Y:S02]  /*8840*/  ISETP.GE.U32.AND P2, PT, R16, UR8, PT ;  /* 0x0000000810007c0c */ /* 0x000fe4000bf46070 */
[----:B------:R-:W-:Y:S02]  /*8850*/  LOP3.LUT R8, R8, 0x1, RZ, 0xc0, !PT ;  /* 0x0000000108087812 */ /* 0x000fe400078ec0ff */
[----:B------:R-:W-:-:S02]  /*8860*/  PRMT R11, RZ, 0x7610, R11 ;  /* 0x00007610ff0b7816 */ /* 0x000fc4000000000b */
[----:B0-----:R-:W-:-:S04]  /*8870*/  @P1 LEA R5, R6, R5, 0x18 ;  /* 0x0000000506051211 */ /* 0x001fc800078ec0ff */
[----:B------:R0:W-:Y:S01]  /*8880*/  @P1 SYNCS.ARRIVE.TRANS64.A1T0 RZ, [R5+URZ+0x38], RZ ;  /* 0x000038ff05ff19a7 */ /* 0x0001e2000810003f */
[----:B------:R-:W-:Y:S02]  /*8890*/  ISETP.NE.U32.AND P1, PT, R4, 0x1, PT ;  /* 0x000000010400780c */ /* 0x000fe40003f25070 */
[----:B------:R-:W-:Y:S02]  /*88a0*/  SEL R4, RZ, 0x1, !P0 ;  /* 0x00000001ff047807 */ /* 0x000fe40004000000 */
[----:B------:R-:W-:Y:S02]  /*88b0*/  ISETP.GE.U32.AND.EX P0, PT, R17, UR9, PT, P2 ;  /* 0x0000000911007c0c */ /* 0x000fe4000bf06120 */
[----:B------:R-:W-:-:S04]  /*88c0*/  ISETP.GT.U32.AND P1, PT, R9, 0x1, !P1 ;  /* 0x000000010900780c */ /* 0x000fc80004f24070 */
[----:B0-----:R-:W-:-:S04]  /*88d0*/  SEL R5, RZ, 0x1, !P1 ;  /* 0x00000001ff057807 */ /* 0x001fc80004800000 */
[--C-:B------:R-:W-:Y:S02]  /*88e0*/  LOP3.LUT R3, R5, R3, R4.reuse, 0x96, !PT ;  /* 0x0000000305037212 */ /* 0x100fe400078e9604 */
[----:B------:R-:W-:Y:S01]  /*88f0*/  PRMT R4, RZ, 0x7610, R4 ;  /* 0x00007610ff047816 */ /* 0x000fe20000000004 */
[----:B------:R-:W-:Y:S06]  /*8900*/  @P0 BRA `(.L_x_140) ;  /* 0x0000000400500947 */ /* 0x000fec0003800000 */
[----:B------:R-:W0:Y:S01]  /*8910*/  S2R R19, SR_CTAID.X ;  /* 0x0000000000137919 */ /* 0x000e220000002500 */
[----:B------:R-:W-:Y:S01]  /*8920*/  ULDC.64 UR8, c[0x0][0x628] ;  /* 0x00018a0000087ab9 */ /* 0x000fe20000000a00 */
[----:B------:R-:W1:Y:S01]  /*8930*/  LDC R20, c[0x0][0x144] ;  /* 0x00005100ff147b82 */ /* 0x000e620000000800 */
[----:B------:R-:W-:Y:S01]  /*8940*/  ISETP.NE.U32.AND P0, PT, RZ, UR8, PT ;  /* 0x00000008ff007c0c */ /* 0x000fe2000bf05070 */
[----:B------:R-:W2:Y:S01]  /*8950*/  S2R R14, SR_CTAID.Y ;  /* 0x00000000000e7919 */ /* 0x000ea20000002600 */
[----:B------:R-:W-:Y:S01]  /*8960*/  ULDC UR10, c[0x0][0x630] ;  /* 0x00018c00000a7ab9 */ /* 0x000fe20000000800 */
[----:B------:R-:W-:Y:S01]  /*8970*/  ULDC UR11, c[0x0][0x150] ;  /* 0x00005400000b7ab9 */ /* 0x000fe20000000800 */
[----:B------:R-:W-:Y:S01]  /*8980*/  ISETP.NE.AND.EX P0, PT, RZ, UR9, PT, P0 ;  /* 0x00000009ff007c0c */ /* 0x000fe2000bf05300 */
[----:B------:R-:W-:Y:S02]  /*8990*/  IMAD.MOV.U32 R4, RZ, RZ, R16 ;  /* 0x000000ffff047224 */ /* 0x000fe400078e0010 */
[----:B------:R-:W-:Y:S01]  /*89a0*/  IMAD.MOV.U32 R5, RZ, RZ, R17 ;  /* 0x000000ffff057224 */ /* 0x000fe200078e0011 */
[----:B0-----:R-:W-:-:S09]  /*89b0*/  I2FP.F32.U32 R21, R19 ;  /* 0x0000001300157245 */ /* 0x001fd20000201000 */
[----:B------:R-:W-:Y:S05]  /*89c0*/  @!P0 BRA `(.L_x_141) ;  /* 0x0000000000288947 */ /* 0x000fea0003800000 */
[----:B------:R-:W-:Y:S02]  /*89d0*/  ULDC UR7, c[0x0][0x634] ;  /* 0x00018d0000077ab9 */ /* 0x000fe40000000800 */
[----:B------:R-:W-:-:S05]  /*89e0*/  IADD3 R5, P0, R16, UR7, RZ ;  /* 0x0000000710057c10 */ /* 0x000fca000ff1e0ff */
[----:B------:R-:W-:-:S04]  /*89f0*/  IMAD.X R15, RZ, RZ, R17, P0 ;  /* 0x000000ffff0f7224 */ /* 0x000fc800000e0611 */
[----:B------:R-:W-:-:S04]  /*8a00*/  IMAD.WIDE.U32 R6, R15, UR8, RZ ;  /* 0x000000080f067c25 */ /* 0x000fc8000f8e00ff */
[----:B------:R-:W-:-:S04]  /*8a10*/  IMAD.WIDE.U32 R6, P0, R5, UR9, R6 ;  /* 0x0000000905067c25 */ /* 0x000fc8000f800006 */
[----:B------:R-:W-:-:S04]  /*8a20*/  IMAD.WIDE.U32 R4, R5, UR8, RZ ;  /* 0x0000000805047c25 */ /* 0x000fc8000f8e00ff */
[----:B------:R-:W-:Y:S01]  /*8a30*/  IMAD.MOV.U32 R4, RZ, RZ, R7 ;  /* 0x000000ffff047224 */ /* 0x000fe200078e0007 */
[----:B------:R-:W-:Y:S01]  /*8a40*/  IADD3 RZ, P1, R5, R6, RZ ;  /* 0x0000000605ff7210 */ /* 0x000fe20007f3e0ff */
[----:B------:R-:W-:-:S04]  /*8a50*/  IMAD.X R5, RZ, RZ, RZ, P0 ;  /* 0x000000ffff057224 */ /* 0x000fc800000e06ff */
[----:B------:R-:W-:-:S08]  /*8a60*/  IMAD.WIDE.U32.X R4, R15, UR9, R4, P1 ;  /* 0x000000090f047c25 */ /* 0x000fd000088e0404 */
.L_x_141:
[----:B------:R-:W-:Y:S01]  /*8a70*/  FMUL R21, R21, UR11 ;  /* 0x0000000b15157c20 */ /* 0x000fe20008400000 */
[--C-:B------:R-:W-:Y:S01]  /*8a80*/  SHF.R.U64 R15, R4, UR10, R5.reuse ;  /* 0x0000000a040f7c19 */ /* 0x100fe20008001205 */
[----:B------:R-:W-:Y:S01]  /*8a90*/  ULDC.64 UR8, c[0x0][0x620] ;  /* 0x0001880000087ab9 */ /* 0x000fe20000000a00 */
[----:B------:R-:W-:Y:S01]  /*8aa0*/  SHF.R.U32.HI R4, RZ, UR10, R5 ;  /* 0x0000000aff047c19 */ /* 0x000fe20008011605 */
[----:B------:R-:W-:Y:S01]  /*8ab0*/  ULDC.64 UR10, c[0x0][0x640] ;  /* 0x00019000000a7ab9 */ /* 0x000fe20000000a00 */
[----:B------:R-:W-:Y:S01]  /*8ac0*/  IADD3 R5, P0, RZ, -R15, RZ ;  /* 0x8000000fff057210 */ /* 0x000fe20007f1e0ff */
[----:B------:R-:W0:Y:S01]  /*8ad0*/  F2I.U32.TRUNC.NTZ R21, R21 ;  /* 0x0000001500157305 */ /* 0x000e22000020f000 */
[----:B------:R-:W-:-:S03]  /*8ae0*/  ULDC UR7, c[0x0][0x618] ;  /* 0x0001860000077ab9 */ /* 0x000fc60000000800 */
[----:B------:R-:W-:Y:S01]  /*8af0*/  IMAD.X R4, RZ, RZ, ~R4, P0 ;  /* 0x000000ffff047224 */ /* 0x000fe200000e0e04 */
[----:B------:R-:W-:-:S03]  /*8b00*/  ISETP.NE.U32.AND P0, PT, RZ, UR10, PT ;  /* 0x0000000aff007c0c */ /* 0x000fc6000bf05070 */
[----:B------:R-:W-:Y:S01]  /*8b10*/  IMAD R4, R4, UR8, RZ ;  /* 0x0000000804047c24 */ /* 0x000fe2000f8e02ff */
[----:B------:R-:W-:-:S03]  /*8b20*/  ISETP.NE.AND.EX P0, PT, RZ, UR11, PT, P0 ;  /* 0x0000000bff007c0c */ /* 0x000fc6000bf05300 */
[C---:B------:R-:W-:Y:S02]  /*8b30*/  IMAD R7, R5.reuse, UR9, R4 ;  /* 0x0000000905077c24 */ /* 0x040fe4000f8e0204 */
[----:B------:R-:W-:Y:S01]  /*8b40*/  IMAD.WIDE.U32 R4, R5, UR8, R16 ;  /* 0x0000000805047c25 */ /* 0x000fe2000f8e0010 */
[----:B------:R-:W-:-:S03]  /*8b50*/  ULDC UR8, c[0x0][0x154] ;  /* 0x0000550000087ab9 */ /* 0x000fc60000000800 */
[----:B0-----:R-:W-:Y:S02]  /*8b60*/  IMAD.MOV R6, RZ, RZ, -R21 ;  /* 0x000000ffff067224 */ /* 0x001fe400078e0a15 */
[----:B------:R-:W0:Y:S01]  /*8b70*/  LDC R21, c[0x0][0x148] ;  /* 0x00005200ff157b82 */ /* 0x000e220000000800 */
[----:B------:R-:W-:Y:S02]  /*8b80*/  IMAD.IADD R5, R5, 0x1, R7 ;  /* 0x0000000105057824 */ /* 0x000fe400078e0207 */
[----:B-1----:R-:W-:Y:S01]  /*8b90*/  IMAD R19, R20, R6, R19 ;  /* 0x0000000614137224 */ /* 0x002fe200078e0213 */
[----:B--2---:R-:W-:Y:S02]  /*8ba0*/  I2FP.F32.U32 R6, R14 ;  /* 0x0000000e00067245 */ /* 0x004fe40000201000 */
[--C-:B------:R-:W-:Y:S02]  /*8bb0*/  SHF.R.U64 R20, R4, UR7, R5.reuse ;  /* 0x0000000704147c19 */ /* 0x100fe40008001205 */
[----:B------:R-:W-:Y:S01]  /*8bc0*/  SHF.R.U32.HI R5, RZ, UR7, R5 ;  /* 0x00000007ff057c19 */ /* 0x000fe20008011605 */
[----:B------:R-:W-:Y:S01]  /*8bd0*/  FMUL R6, R6, UR8 ;  /* 0x0000000806067c20 */ /* 0x000fe20008400000 */
[----:B------:R-:W-:-:S02]  /*8be0*/  ULDC UR7, c[0x0][0x608] ;  /* 0x0001820000077ab9 */ /* 0x000fc40000000800 */
[--C-:B------:R-:W-:Y:S01]  /*8bf0*/  SHF.R.U64 R23, R20, UR7, R5.reuse ;  /* 0x0000000714177c19 */ /* 0x100fe20008001205 */
[----:B------:R1:W2:Y:S01]  /*8c00*/  F2I.U32.TRUNC.NTZ R24, R6 ;  /* 0x0000000600187305 */ /* 0x0002a2000020f000 */
[----:B------:R-:W-:Y:S01]  /*8c10*/  SHF.R.U32.HI R4, RZ, UR7, R5 ;  /* 0x00000007ff047c19 */ /* 0x000fe20008011605 */
[----:B------:R-:W-:-:S03]  /*8c20*/  ULDC UR7, c[0x0][0x658] ;  /* 0x0001960000077ab9 */ /* 0x000fc60000000800 */
[--C-:B------:R-:W-:Y:S02]  /*8c30*/  SHF.R.U64 R22, R23, UR7, R4.reuse ;  /* 0x0000000717167c19 */ /* 0x100fe40008001204 */
[----:B------:R-:W-:-:S03]  /*8c40*/  SHF.R.U32.HI R25, RZ, UR7, R4 ;  /* 0x00000007ff197c19 */ /* 0x000fc60008011604 */
[----:B------:R-:W-:Y:S02]  /*8c50*/  IMAD.MOV.U32 R4, RZ, RZ, R22 ;  /* 0x000000ffff047224 */ /* 0x000fe400078e0016 */
[----:B------:R-:W-:Y:S01]  /*8c60*/  IMAD.MOV.U32 R5, RZ, RZ, R25 ;  /* 0x000000ffff057224 */ /* 0x000fe200078e0019 */
[----:B-1----:R-:W-:Y:S06]  /*8c70*/  @!P0 BRA `(.L_x_142) ;  /* 0x0000000000288947 */ /* 0x002fec0003800000 */
        /* <DEDUP_REMOVED lines=10> */
.L_x_142:
[----:B------:R-:W-:Y:S01]  /*8d20*/  ISETP.NE.AND P0, PT, R2, 0x1, PT ;  /* 0x000000010200780c */ /* 0x000fe20003f05270 */
[----:B------:R-:W-:Y:S01]  /*8d30*/  ULDC UR7, c[0x0][0x648] ;  /* 0x0001920000077ab9 */ /* 0x000fe20000000800 */
[----:B------:R-:W-:Y:S01]  /*8d40*/  LOP3.LUT R23, R23, UR6, RZ, 0xc0, !PT ;  /* 0x0000000617177c12 */ /* 0x000fe2000f8ec0ff */
[----:B--2---:R-:W-:Y:S01]  /*8d50*/  IMAD.MOV R24, RZ, RZ, -R24 ;  /* 0x000000ffff187224 */ /* 0x004fe200078e0a18 */
[----:B------:R-:W-:Y:S01]  /*8d60*/  SHF.R.U64 R4, R4, UR7, R5 ;  /* 0x0000000704047c19 */ /* 0x000fe20008001205 */
[----:B------:R-:W-:Y:S01]  /*8d70*/  ULDC UR7, c[0x0][0x638] ;  /* 0x00018e0000077ab9 */ /* 0x000fe20000000800 */
[----:B------:R-:W-:Y:S01]  /*8d80*/  LOP3.LUT R7, R20, UR4, RZ, 0xc0, !PT ;  /* 0x0000000414077c12 */ /* 0x000fe2000f8ec0ff */
[----:B------:R-:W-:Y:S02]  /*8d90*/  ULDC UR8, c[0x0][0x610] ;  /* 0x0001840000087ab9 */ /* 0x000fe40000000800 */
[----:B------:R-:W-:Y:S02]  /*8da0*/  IMAD.MOV R5, RZ, RZ, -R4 ;  /* 0x000000ffff057224 */ /* 0x000fe400078e0a04 */
[----:B------:R-:W-:-:S02]  /*8db0*/  IMAD R4, R4, UR5, R23 ;  /* 0x0000000504047c24 */ /* 0x000fc4000f8e0217 */
[----:B0-----:R-:W-:Y:S02]  /*8dc0*/  @P0 IMAD R19, R21, R24, R14 ;  /* 0x0000001815130224 */ /* 0x001fe400078e020e */
[----:B------:R-:W-:Y:S01]  /*8dd0*/  IMAD R22, R5, UR7, R22 ;  /* 0x0000000705167c24 */ /* 0x000fe2000f8e0216 */
[----:B------:R-:W-:Y:S01]  /*8de0*/  ULDC UR7, c[0x0][0x600] ;  /* 0x0001800000077ab9 */ /* 0x000fe20000000800 */
[----:B------:R-:W-:Y:S02]  /*8df0*/  IMAD R20, R4, UR8, R19 ;  /* 0x0000000804147c24 */ /* 0x000fe4000f8e0213 */
[----:B------:R-:W-:Y:S02]  /*8e00*/  IMAD R5, R22, UR7, R7 ;  /* 0x0000000716057c24 */ /* 0x000fe4000f8e0207 */
[----:B------:R-:W-:Y:S02]  /*8e10*/  IMAD.MOV.U32 R4, RZ, RZ, 0x1 ;  /* 0x00000001ff047424 */ /* 0x000fe400078e00ff */
[----:B------:R-:W-:Y:S01]  /*8e20*/  IMAD.MOV.U32 R7, RZ, RZ, R15 ;  /* 0x000000ffff077224 */ /* 0x000fe200078e000f */
[----:B------:R-:W-:-:S02]  /*8e30*/  SEL R19, R5, R20, !P0 ;  /* 0x0000001405137207 */ /* 0x000fc40004000000 */
[----:B------:R-:W-:-:S07]  /*8e40*/  SEL R20, R20, R5, !P0 ;  /* 0x0000000514147207 */ /* 0x000fce0004000000 */
.L_x_140:
[----:B------:R-:W-:Y:S05]  /*8e50*/  BSYNC B1 ;  /* 0x0000000000017941 */ /* 0x000fea0003800000 */
.L_x_139:
[----:B------:R-:W-:-:S13]  /*8e60*/  LOP3.LUT P0, RZ, R4, 0xff, RZ, 0xc0, !PT ;  /* 0x000000ff04ff7812 */ /* 0x000fda000780c0ff */
[----:B------:R-:W-:Y:S05]  /*8e70*/  @P0 BRA `(.L_x_143) ;  /* 0xfffffff400080947 */ /* 0x000fea000383ffff */
[----:B------:R-:W-:Y:S05]  /*8e80*/  BSYNC B0 ;  /* 0x0000000000007941 */ /* 0x000fea0003800000 */
.L_x_132:
[----:B------:R-:W-:-:S03]  /*8e90*/  UMOV UR7, 0xffffffff ;  /* 0xffffffff00077882 */ /* 0x000fc60000000000 */
[----:B------:R-:W-:Y:S05]  /*8ea0*/  BRA.DIV UR7, `(.L_x_144) ;  /* 0x0000000207cc7947 */ /* 0x000fea000b800000 */
[----:B------:R-:W-:-:S13]  /*8eb0*/  ELECT P6, URZ, PT ;  /* 0x00000000003f782f */ /* 0x000fda00038c0000 */
.L_x_156:
[----:B------:R-:W-:Y:S04]  /*8ec0*/  BSSY B0, `(.L_x_145) ;  /* 0x0000019000007945 */ /* 0x000fe80003800000 */
[----:B------:R-:W-:Y:S05]  /*8ed0*/  @!P6 BRA `(.L_x_146) ;  /* 0x00000000005ce947 */ /* 0x000fea0003800000 */
[----:B------:R-:W-:-:S04]  /*8ee0*/  LOP3.LUT R18, R18, 0x2, RZ, 0xfc, !PT ;  /* 0x0000000212127812 */ /* 0x000fc800078efcff */
[----:B------:R-:W-:-:S13]  /*8ef0*/  ISETP.NE.AND P0, PT, R18, 0x3, PT ;  /* 0x000000031200780c */ /* 0x000fda0003f05270 */
[----:B------:R-:W-:Y:S05]  /*8f00*/  @!P0 BRA `(.L_x_147) ;  /* 0x0000000000048947 */ /* 0x000fea0003800000 */
[----:B------:R-:W-:Y:S01]  /*8f10*/  BPT.TRAP 0x1 ;  /* 0x000000040000795c */ /* 0x000fe20000300000 */
.L_x_147:
[----:B------:R-:W0:Y:S01]  /*8f20*/  S2R R5, SR_CgaCtaId ;  /* 0x0000000000057919 */ /* 0x000e220000008800 */
[----:B------:R-:W-:Y:S02]  /*8f30*/  MOV R0, 0x400 ;  /* 0x0000040000007802 */ /* 0x000fe40000000f00 */
[----:B------:R-:W-:Y:S02]  /*8f40*/  SHF.L.U32 R2, R3, 0x1f, RZ ;  /* 0x0000001f03027819 */ /* 0x000fe400000006ff */
[----:B0-----:R-:W-:-:S05]  /*8f50*/  LEA R5, R5, R0, 0x18 ;  /* 0x0000000005057211 */ /* 0x001fca00078ec0ff */
[----:B------:R-:W-:-:S04]  /*8f60*/  VIADD R5, R5, 0x10 ;  /* 0x0000001005057836 */ /* 0x000fc80000000000 */
[C---:B------:R-:W-:Y:S02]  /*8f70*/  IMAD R7, R8.reuse, 0x8, R5 ;  /* 0x0000000808077824 */ /* 0x040fe400078e0205 */
[----:B------:R-:W-:Y:S02]  /*8f80*/  VIADD R8, R8, 0x1 ;  /* 0x0000000108087836 */ /* 0x000fe40000000000 */
[----:B------:R-:W0:Y:S03]  /*8f90*/  SYNCS.PHASECHK.TRANS64.TRYWAIT P0, [R7+URZ], R2 ;  /* 0x00000002070075a7 */ /* 0x000e26000800017f */
[----:B------:R-:W-:-:S04]  /*8fa0*/  ISETP.NE.AND P1, PT, R8, 0x2, PT ;  /* 0x000000020800780c */ /* 0x000fc80003f25270 */
[----:B------:R-:W-:Y:S02]  /*8fb0*/  SEL R0, RZ, 0x1, P1 ;  /* 0x00000001ff007807 */ /* 0x000fe40000800000 */
[----:B------:R-:W-:Y:S02]  /*8fc0*/  SEL R8, R8, RZ, P1 ;  /* 0x000000ff08087207 */ /* 0x000fe40000800000 */
[----:B------:R-:W-:Y:S01]  /*8fd0*/  LOP3.LUT R0, R3, R0, RZ, 0x3c, !PT ;  /* 0x0000000003007212 */ /* 0x000fe200078e3cff */
[----:B0-----:R-:W-:Y:S06]  /*8fe0*/  @!P0 BRA `(.L_x_148) ;  /* 0x00000000009c8947 */ /* 0x001fec0003800000 */
.L_x_157:
[----:B------:R-:W-:Y:S01]  /*8ff0*/  IMAD R5, R8, 0x8, R5 ;  /* 0x0000000808057824 */ /* 0x000fe200078e0205 */
[----:B------:R-:W-:-:S07]  /*9000*/  SHF.L.U32 R0, R0, 0x1f, RZ ;  /* 0x0000001f00007819 */ /* 0x000fce00000006ff */
.L_x_149:
[----:B-1----:R1:W2:Y:S02]  /*9010*/  SYNCS.PHASECHK.TRANS64.TRYWAIT P0, [R5+URZ], R0 ;  /* 0x00000000050075a7 */ /* 0x0022a4000800017f */
[----:B--2---:R-:W-:Y:S05]  /*9020*/  @!P0 NANOSLEEP.SYNCS 0x989680 ;  /* 0x009896800000895d */ /* 0x004fea0003900000 */
[----:B------:R-:W2:Y:S02]  /*9030*/  @!P0 SYNCS.PHASECHK.TRANS64 P0, [R5+URZ], R0 ;  /* 0x00000000050085a7 */ /* 0x000ea4000800007f */
[----:B--2---:R-:W-:Y:S05]  /*9040*/  @!P0 BRA `(.L_x_149) ;  /* 0xfffffffc00f08947 */ /* 0x004fea000383ffff */
.L_x_146:
[----:B------:R-:W-:Y:S05]  /*9050*/  BSYNC B0 ;  /* 0x0000000000007941 */ /* 0x000fea0003800000 */
.L_x_145:
[----:B------:R-:W-:Y:S05]  /*9060*/  EXIT ;  /* 0x000000000000794d */ /* 0x000fea0003800000 */
.L_x_21:
[----:B-1----:R1:W2:Y:S02]  /*9070*/  SYNCS.PHASECHK.TRANS64.TRYWAIT P1, [R3+URZ], R0 ;  /* 0x00000000030075a7 */ /* 0x0022a4000802017f */
[----:B--2---:R-:W-:Y:S05]  /*9080*/  @!P1 NANOSLEEP.SYNCS 0x989680 ;  /* 0x009896800000995d */ /* 0x004fea0003900000 */
[----:B------:R-:W2:Y:S02]  /*9090*/  @!P1 SYNCS.PHASECHK.TRANS64 P1, [R3+URZ], R0 ;  /* 0x00000000030095a7 */ /* 0x000ea4000802007f */
[----:B--2---:R-:W-:Y:S05]  /*90a0*/  @!P1 BRA `(.L_x_21) ;  /* 0xfffffffc00f09947 */ /* 0x004fea000383ffff */
[----:B------:R-:W-:Y:S05]  /*90b0*/  BRA `(.L_x_20) ;  /* 0xffffff8400a87947 */ /* 0x000fea000383ffff */
.L_x_26:
[----:B-1----:R1:W2:Y:S02]  /*90c0*/  SYNCS.PHASECHK.TRANS64.TRYWAIT P1, [R5+URZ], R4 ;  /* 0x00000004050075a7 */ /* 0x0022a4000802017f */
[----:B--2---:R-:W-:Y:S05]  /*90d0*/  @!P1 NANOSLEEP.SYNCS 0x989680 ;  /* 0x009896800000995d */ /* 0x004fea0003900000 */
[----:B------:R-:W2:Y:S02]  /*90e0*/  @!P1 SYNCS.PHASECHK.TRANS64 P1, [R5+URZ], R4 ;  /* 0x00000004050095a7 */ /* 0x000ea4000802007f */
[----:B--2---:R-:W-:Y:S05]  /*90f0*/  @!P1 BRA `(.L_x_26) ;  /* 0xfffffffc00f09947 */ /* 0x004fea000383ffff */
[----:B------:R-:W-:Y:S05]  /*9100*/  BRA `(.L_x_25) ;  /* 0xffffff9800b07947 */ /* 0x000fea000383ffff */
.L_x_133:
[----:B------:R-:W-:Y:S01]  /*9110*/  BSSY B1, `(.L_x_150) ;  /* 0x0000006000017945 */ /* 0x000fe20003800000 */
[----:B------:R-:W-:-:S07]  /*9120*/  IMAD.MOV.U32 R15, RZ, RZ, -0x1 ;  /* 0xffffffffff0f7424 */ /* 0x000fce00078e00ff */
[----:B------:R-:W-:Y:S05]  /*9130*/  WARPSYNC.COLLECTIVE R15, `(.L_x_151) ;  /* 0x000000000f0c7348 */ /* 0x000fea0003c00000 */
[----:B------:R-:W-:Y:S02]  /*9140*/  ELECT P6, UR62, PT ;  /* 0x00000000003e782f */ /* 0x000fe400038c0000 */
[----:B------:R-:W-:Y:S01]  /*9150*/  MOV R14, UR62 ;  /* 0x0000003e000e7c02 */ /* 0x000fe20008000f00 */
[----:B------:R-:W-:Y:S10]  /*9160*/  ENDCOLLECTIVE ;  /* 0x000000000000791b */ /* 0x000ff40003800000 */
.L_x_151:
[----:B------:R-:W-:Y:S05]  /*9170*/  BSYNC B1 ;  /* 0x0000000000017941 */ /* 0x000fea0003800000 */
.L_x_150:
[----:B------:R-:W-:Y:S05]  /*9180*/  BRA `(.L_x_152) ;  /* 0xfffffff000507947 */ /* 0x000fea000383ffff */
.L_x_136:
[----:B0-----:R0:W1:Y:S02]  /*9190*/  SYNCS.PHASECHK.TRANS64.TRYWAIT P0, [R21+URZ+0x10], R6 ;  /* 0x00001006150075a7 */ /* 0x001064000800017f */
[----:B-1----:R-:W-:Y:S05]  /*91a0*/  @!P0 NANOSLEEP.SYNCS 0x989680 ;  /* 0x009896800000895d */ /* 0x002fea0003900000 */
[----:B------:R-:W1:Y:S02]  /*91b0*/  @!P0 SYNCS.PHASECHK.TRANS64 P0, [R21+URZ+0x10], R6 ;  /* 0x00001006150085a7 */ /* 0x000e64000800007f */
[----:B-1----:R-:W-:Y:S05]  /*91c0*/  @!P0 BRA `(.L_x_136) ;  /* 0xfffffffc00f08947 */ /* 0x002fea000383ffff */
[----:B------:R-:W-:Y:S05]  /*91d0*/  BRA `(.L_x_153) ;  /* 0xfffffff0008c7947 */ /* 0x000fea000383ffff */
.L_x_144:
[----:B------:R-:W-:Y:S01]  /*91e0*/  BSSY B0, `(.L_x_154) ;  /* 0x0000006000007945 */ /* 0x000fe20003800000 */
[----:B------:R-:W-:-:S07]  /*91f0*/  IMAD.MOV.U32 R15, RZ, RZ, -0x1 ;  /* 0xffffffffff0f7424 */ /* 0x000fce00078e00ff */
[----:B------:R-:W-:Y:S05]  /*9200*/  WARPSYNC.COLLECTIVE R15, `(.L_x_155) ;  /* 0x000000000f0c7348 */ /* 0x000fea0003c00000 */
[----:B------:R-:W-:Y:S02]  /*9210*/  ELECT P6, UR62, PT ;  /* 0x00000000003e782f */ /* 0x000fe400038c0000 */
[----:B------:R-:W-:Y:S01]  /*9220*/  MOV R14, UR62 ;  /* 0x0000003e000e7c02 */ /* 0x000fe20008000f00 */
[----:B------:R-:W-:Y:S10]  /*9230*/  ENDCOLLECTIVE ;  /* 0x000000000000791b */ /* 0x000ff40003800000 */
.L_x_155:
[----:B------:R-:W-:Y:S05]  /*9240*/  BSYNC B0 ;  /* 0x0000000000007941 */ /* 0x000fea0003800000 */
.L_x_154:
[----:B------:R-:W-:Y:S05]  /*9250*/  BRA `(.L_x_156) ;  /* 0xfffffffc00187947 */ /* 0x000fea000383ffff */
.L_x_148:
[----:B0-----:R0:W1:Y:S02]  /*9260*/  SYNCS.PHASECHK.TRANS64.TRYWAIT P0, [R7+URZ], R2 ;  /* 0x00000002070075a7 */ /* 0x001064000800017f */
[----:B-1----:R-:W-:Y:S05]  /*9270*/  @!P0 NANOSLEEP.SYNCS 0x989680 ;  /* 0x009896800000895d */ /* 0x002fea0003900000 */
[----:B------:R-:W1:Y:S02]  /*9280*/  @!P0 SYNCS.PHASECHK.TRANS64 P0, [R7+URZ], R2 ;  /* 0x00000002070085a7 */ /* 0x000e64000800007f */
[----:B-1----:R-:W-:Y:S05]  /*9290*/  @!P0 BRA `(.L_x_148) ;  /* 0xfffffffc00f08947 */ /* 0x002fea000383ffff */
[----:B------:R-:W-:Y:S05]  /*92a0*/  BRA `(.L_x_157) ;  /* 0xfffffffc00507947 */ /* 0x000fea000383ffff */
.L_x_158:
[----:B------:R-:W-:-:S00]  /*92b0*/  BRA `(.L_x_158) ;  /* 0xfffffffc00fc7947 */ /* 0x000fc0000383ffff */
[----:B------:R-:W-:-:S00]  /*92c0*/  NOP ;  /* 0x0000000000007918 */ /* 0x000fc00000000000 */
        /* <DEDUP_REMOVED lines=11> */
.L_x_159:


//--------------------- .nv.global.init           --------------------------
	.section	.nv.global.init,"aw",@progbits
.nv.global.init:
	.type		$str$22,@object
	.size		$str$22,($str$23 - $str$22)
$str$22:
        /*0000*/ 	.byte	0x6b, 0x5f, 0x74, 0x69, 0x6c, 0x65, 0x5f, 0x63, 0x6f, 0x75, 0x6e, 0x74, 0x20, 0x3e, 0x3d, 0x20
        /*0010*/ 	.byte	0x31, 0x00
	.type		$str$23,@object
	.size		$str$23,(__unnamed_1 - $str$23)
$str$23:
        /*0012*/ 	.byte	0x2f, 0x74, 0x6d, 0x70, 0x2f, 0x63, 0x75, 0x74, 0x6c, 0x61, 0x73, 0x73, 0x5f, 0x73, 0x77, 0x65
        /*0022*/ 	.byte	0x65, 0x70, 0x5f, 0x73, 0x72, 0x63, 0x2f, 0x69, 0x6e, 0x63, 0x6c, 0x75, 0x64, 0x65, 0x2f, 0x63
        /*0032*/ 	.byte	0x75, 0x74, 0x6c, 0x61, 0x73, 0x73, 0x2f, 0x67, 0x65, 0x6d, 0x6d, 0x2f, 0x63, 0x6f, 0x6c, 0x6c
        /*0042*/ 	.byte	0x65, 0x63, 0x74, 0x69, 0x76, 0x65, 0x2f, 0x73, 0x6d, 0x39, 0x30, 0x5f, 0x6d, 0x6d, 0x61, 0x5f
        /*0052*/ 	.byte	0x74, 0x6d, 0x61, 0x5f, 0x67, 0x6d, 0x6d, 0x61, 0x5f, 0x73, 0x73, 0x5f, 0x77, 0x61, 0x72, 0x70
        /*0062*/ 	.byte	0x73, 0x70, 0x65, 0x63, 0x69, 0x61, 0x6c, 0x69, 0x7a, 0x65, 0x64, 0x2e, 0x68, 0x70, 0x70, 0x00
	.type		__unnamed_1,@object
	.size		__unnamed_1,(.L_0 - __unnamed_1)
__unnamed_1:
        /*0072*/ 	.byte	0x76, 0x6f, 0x69, 0x64, 0x20, 0x63, 0x75, 0x74, 0x6c, 0x61, 0x73, 0x73, 0x3a, 0x3a, 0x67, 0x65
        /* <DEDUP_REMOVED lines=180> */
        /*0bc2*/ 	.byte	0x74, 0x79, 0x5d, 0x00
.L_0:


//--------------------- .nv.shared._ZN7cutlass13device_kernelINS_4gemm6kernel13GemmUniversalIN4cute5tupleIJiiiiEEENS1_10collective13CollectiveMmaINS1_34MainloopSm90TmaGmmaWarpSpecializedILi2ENS5_IJNS4_1CILi2EEENSA_ILi1EEESC_EEENS1_35KernelTmaWarpSpecializedCooperativeEEENS5_IJNSA_ILi256EEENSA_ILi48EEENSA_ILi128EEEEEENS_6half_tENS5_IJlSC_lEEESK_SL_NS4_8TiledMMAINS4_8MMA_AtomIJNS4_4SM904GMMA25MMA_64x16x16_F32F16F16_SSILNSP_5MajorE0ELSR_0ELNSP_7ScaleInE1ELSS_1EEEEEENS4_6LayoutISD_NS5_IJSC_NSA_ILi0EEESW_EEEEENS5_IJNS4_10UnderscoreESZ_SZ_EEEEENS4_13SM90_TMA_LOADENS4_14ComposedLayoutINS4_7SwizzleILi3ELi4ELi3EEENS4_18smem_ptr_flag_bitsILi16EEENSV_INS5_IJNSA_ILi8EEENSA_ILi64EEEEEENS5_IJS19_SC_EEEEEEEvNS4_8identityENS4_23SM90_TMA_LOAD_MULTICASTES1D_vS1E_EENS_8epilogue10collective6detail29Sm90TmaWarpSpecializedAdapterINS1I_15DefaultEpilogueISK_SL_SL_NS1H_6thread17LinearCombinationISK_Li1EffLNS1M_9ScaleType4KindE0ELNS_15FloatRoundStyleE2ESK_EENS1_15EpilogueDefaultEEEEEvvEEEEvNT_6ParamsE --------------------------
	.section	.nv.shared._ZN7cutlass13device_kernelINS_4gemm6kernel13GemmUniversalIN4cute5tupleIJiiiiEEENS1_10collective13CollectiveMmaINS1_34MainloopSm90TmaGmmaWarpSpecializedILi2ENS5_IJNS4_1CILi2EEENSA_ILi1EEESC_EEENS1_35KernelTmaWarpSpecializedCooperativeEEENS5_IJNSA_ILi256EEENSA_ILi48EEENSA_ILi128EEEEEENS_6half_tENS5_IJlSC_lEEESK_SL_NS4_8TiledMMAINS4_8MMA_AtomIJNS4_4SM904GMMA25MMA_64x16x16_F32F16F16_SSILNSP_5MajorE0ELSR_0ELNSP_7ScaleInE1ELSS_1EEEEEENS4_6LayoutISD_NS5_IJSC_NSA_ILi0EEESW_EEEEENS5_IJNS4_10UnderscoreESZ_SZ_EEEEENS4_13SM90_TMA_LOADENS4_14ComposedLayoutINS4_7SwizzleILi3ELi4ELi3EEENS4_18smem_ptr_flag_bitsILi16EEENSV_INS5_IJNSA_ILi8EEENSA_ILi64EEEEEENS5_IJS19_SC_EEEEEEEvNS4_8identityENS4_23SM90_TMA_LOAD_MULTICASTES1D_vS1E_EENS_8epilogue10collective6detail29Sm90TmaWarpSpecializedAdapterINS1I_15DefaultEpilogueISK_SL_SL_NS1H_6thread17LinearCombinationISK_Li1EffLNS1M_9ScaleType4KindE0ELNS_15FloatRoundStyleE2ESK_EENS1_15EpilogueDefaultEEEEEvvEEEEvNT_6ParamsE,"aw",@nobits
	.sectionflags	@""
	.align	16
	.zero		1024


//--------------------- .nv.shared.reserved.0     --------------------------
	.section	.nv.shared.reserved.0,"aw",@nobits
	.weak		__nv_reservedSMEM_offset_0_alias
	.size		__nv_reservedSMEM_offset_0_alias, 0, 0
	.other		__nv_reservedSMEM_offset_0_alias,@"STO_CUDA_RESERVED_SHARED STV_DEFAULT"
__nv_reservedSMEM_offset_0_alias:
	.zero		0


//--------------------- .nv.global                --------------------------
	.section	.nv.global,"aw",@nobits
.nv.global:
	.type		_ZN40_INTERNAL_ff11ce1a_4_k_cu_733f1cbb_161304cute1_E,@object
	.size		_ZN40_INTERNAL_ff11ce1a_4_k_cu_733f1cbb_161304cute1_E,(_ZN40_INTERNAL_ff11ce1a_4_k_cu_733f1cbb_161304cuda3std3__45__cpo6cbeginE - _ZN40_INTERNAL_ff11ce1a_4_k_cu_733f1cbb_161304cute1_E)
_ZN40_INTERNAL_ff11ce1a_4_k_cu_733f1cbb_161304cute1_E:
	.zero		1
	.type		_ZN40_INTERNAL_ff11ce1a_4_k_cu_733f1cbb_161304cuda3std3__45__cpo6cbeginE,@object
	.size		_ZN40_INTERNAL_ff11ce1a_4_k_cu_733f1cbb_161304cuda3std3__45__cpo6cbeginE,(_ZN40_INTERNAL_ff11ce1a_4_k_cu_733f1cbb_161304cuda3std3__48in_placeE - _ZN40_INTERNAL_ff11ce1a_4_k_cu_733f1cbb_161304cuda3std3__45__cpo6cbeginE)
_ZN40_INTERNAL_ff11ce1a_4_k_cu_733f1cbb_161304cuda3std3__45__cpo6cbeginE:
	.zero		1
	.type		_ZN40_INTERNAL_ff11ce1a_4_k_cu_733f1cbb_161304cuda3std3__48in_placeE,@object
	.size		_ZN40_INTERNAL_ff11ce1a_4_k_cu_733f1cbb_161304cuda3std3__48in_placeE,(_ZN40_INTERNAL_ff11ce1a_4_k_cu_733f1cbb_161304cuda3std6ranges3__45__cpo9iter_moveE - _ZN40_INTERNAL_ff11ce1a_4_k_cu_733f1cbb_161304cuda3std3__48in_placeE)
_ZN40_INTERNAL_ff11ce1a_4_k_cu_733f1cbb_161304cuda3std3__48in_placeE:
	.zero		1
	.type		_ZN40_INTERNAL_ff11ce1a_4_k_cu_733f1cbb_161304cuda3std6ranges3__45__cpo9iter_moveE,@object
	.size		_ZN40_INTERNAL_ff11ce1a_4_k_cu_733f1cbb_161304cuda3std6ranges3__45__cpo9iter_moveE,(_ZN40_INTERNAL_ff11ce1a_4_k_cu_733f1cbb_161304cuda3std3__45__cpo5beginE - _ZN40_INTERNAL_ff11ce1a_4_k_cu_733f1cbb_161304cuda3std6ranges3__45__cpo9iter_moveE)
_ZN40_INTERNAL_ff11ce1a_4_k_cu_733f1cbb_161304cuda3std6ranges3__45__cpo9iter_moveE:
	.zero		1
	.type		_ZN40_INTERNAL_ff11ce1a_4_k_cu_733f1cbb_161304cuda3std3__45__cpo5beginE,@object
	.size		_ZN40_INTERNAL_ff11ce1a_4_k_cu_733f1cbb_161304cuda3std3__45__cpo5beginE,(_ZN40_INTERNAL_ff11ce1a_4_k_cu_733f1cbb_161304cuda3std3__442_GLOBAL__N__ff11ce1a_4_k_cu_733f1cbb_161306ignoreE - _ZN40_INTERNAL_ff11ce1a_4_k_cu_733f1cbb_161304cuda3std3__45__cpo5beginE)
_ZN40_INTERNAL_ff11ce1a_4_k_cu_733f1cbb_161304cuda3std3__45__cpo5beginE:
	.zero		1
	.type		_ZN40_INTERNAL_ff11ce1a_4_k_cu_733f1cbb_161304cuda3std3__442_GLOBAL__N__ff11ce1a_4_k_cu_733f1cbb_161306ignoreE,@object
	.size		_ZN40_INTERNAL_ff11ce1a_4_k_cu_733f1cbb_161304cuda3std3__442_GLOBAL__N__ff11ce1a_4_k_cu_733f1cbb_161306ignoreE,(_ZN40_INTERNAL_ff11ce1a_4_k_cu_733f1cbb_161304cute7productE - _ZN40_INTERNAL_ff11ce1a_4_k_cu_733f1cbb_161304cuda3std3__442_GLOBAL__N__ff11ce1a_4_k_cu_733f1cbb_161306ignoreE)
_ZN40_INTERNAL_ff11ce1a_4_k_cu_733f1cbb_161304cuda3std3__442_GLOBAL__N__ff11ce1a_4_k_cu_733f1cbb_161306ignoreE:
	.zero		1
	.type		_ZN40_INTERNAL_ff11ce1a_4_k_cu_733f1cbb_161304cute7productE,@object
	.size		_ZN40_INTERNAL_ff11ce1a_4_k_cu_733f1cbb_161304cute7productE,(_ZN40_INTERNAL_ff11ce1a_4_k_cu_733f1cbb_161304cuda3std3__45__cpo3endE - _ZN40_INTERNAL_ff11ce1a_4_k_cu_733f1cbb_161304cute7productE)
_ZN40_INTERNAL_ff11ce1a_4_k_cu_733f1cbb_161304cute7productE:
	.zero		1
	.type		_ZN40_INTERNAL_ff11ce1a_4_k_cu_733f1cbb_161304cuda3std3__45__cpo3endE,@object
	.size		_ZN40_INTERNAL_ff11ce1a_4_k_cu_733f1cbb_161304cuda3std3__45__cpo3endE,(_ZN40_INTERNAL_ff11ce1a_4_k_cu_733f1cbb_161304cuda3std3__419piecewise_constructE - _ZN40_INTERNAL_ff11ce1a_4_k_cu_733f1cbb_161304cuda3std3__45__cpo3endE)
_ZN40_INTERNAL_ff11ce1a_4_k_cu_733f1cbb_161304cuda3std3__45__cpo3endE:
	.zero		1
	.type		_ZN40_INTERNAL_ff11ce1a_4_k_cu_733f1cbb_161304cuda3std3__419piecewise_constructE,@object
	.size		_ZN40_INTERNAL_ff11ce1a_4_k_cu_733f1cbb_161304cuda3std3__419piecewise_constructE,(_ZN40_INTERNAL_ff11ce1a_4_k_cu_733f1cbb_161304cuda3std3__45__cpo4cendE - _ZN40_INTERNAL_ff11ce1a_4_k_cu_733f1cbb_161304cuda3std3__419piecewise_constructE)
_ZN40_INTERNAL_ff11ce1a_4_k_cu_733f1cbb_161304cuda3std3__419piecewise_constructE:
	.zero		1
	.type		_ZN40_INTERNAL_ff11ce1a_4_k_cu_733f1cbb_161304cuda3std3__45__cpo4cendE,@object
	.size		_ZN40_INTERNAL_ff11ce1a_4_k_cu_733f1cbb_161304cuda3std3__45__cpo4cendE,(_ZN40_INTERNAL_ff11ce1a_4_k_cu_733f1cbb_161304cuda3std6ranges3__45__cpo4swapE - _ZN40_INTERNAL_ff11ce1a_4_k_cu_733f1cbb_161304cuda3std3__45__cpo4cendE)
_ZN40_INTERNAL_ff11ce1a_4_k_cu_733f1cbb_161304cuda3std3__45__cpo4cendE:
	.zero		1
	.type		_ZN40_INTERNAL_ff11ce1a_4_k_cu_733f1cbb_161304cuda3std6ranges3__45__cpo4swapE,@object
	.size		_ZN40_INTERNAL_ff11ce1a_4_k_cu_733f1cbb_161304cuda3std6ranges3__45__cpo4swapE,(.L_8 - _ZN40_INTERNAL_ff11ce1a_4_k_cu_733f1cbb_161304cuda3std6ranges3__45__cpo4swapE)
_ZN40_INTERNAL_ff11ce1a_4_k_cu_733f1cbb_161304cuda3std6ranges3__45__cpo4swapE:
	.zero		1
.L_8:


//--------------------- .nv.constant0._ZN7cutlass13device_kernelINS_4gemm6kernel13GemmUniversalIN4cute5tupleIJiiiiEEENS1_10collective13CollectiveMmaINS1_34MainloopSm90TmaGmmaWarpSpecializedILi2ENS5_IJNS4_1CILi2EEENSA_ILi1EEESC_EEENS1_35KernelTmaWarpSpecializedCooperativeEEENS5_IJNSA_ILi256EEENSA_ILi48EEENSA_ILi128EEEEEENS_6half_tENS5_IJlSC_lEEESK_SL_NS4_8TiledMMAINS4_8MMA_AtomIJNS4_4SM904GMMA25MMA_64x16x16_F32F16F16_SSILNSP_5MajorE0ELSR_0ELNSP_7ScaleInE1ELSS_1EEEEEENS4_6LayoutISD_NS5_IJSC_NSA_ILi0EEESW_EEEEENS5_IJNS4_10UnderscoreESZ_SZ_EEEEENS4_13SM90_TMA_LOADENS4_14ComposedLayoutINS4_7SwizzleILi3ELi4ELi3EEENS4_18smem_ptr_flag_bitsILi16EEENSV_INS5_IJNSA_ILi8EEENSA_ILi64EEEEEENS5_IJS19_SC_EEEEEEEvNS4_8identityENS4_23SM90_TMA_LOAD_MULTICASTES1D_vS1E_EENS_8epilogue10collective6detail29Sm90TmaWarpSpecializedAdapterINS1I_15DefaultEpilogueISK_SL_SL_NS1H_6thread17LinearCombinationISK_Li1EffLNS1M_9ScaleType4KindE0ELNS_15FloatRoundStyleE2ESK_EENS1_15EpilogueDefaultEEEEEvvEEEEvNT_6ParamsE --------------------------
	.section	.nv.constant0._ZN7cutlass13device_kernelINS_4gemm6kernel13GemmUniversalIN4cute5tupleIJiiiiEEENS1_10collective13CollectiveMmaINS1_34MainloopSm90TmaGmmaWarpSpecializedILi2ENS5_IJNS4_1CILi2EEENSA_ILi1EEESC_EEENS1_35KernelTmaWarpSpecializedCooperativeEEENS5_IJNSA_ILi256EEENSA_ILi48EEENSA_ILi128EEEEEENS_6half_tENS5_IJlSC_lEEESK_SL_NS4_8TiledMMAINS4_8MMA_AtomIJNS4_4SM904GMMA25MMA_64x16x16_F32F16F16_SSILNSP_5MajorE0ELSR_0ELNSP_7ScaleInE1ELSS_1EEEEEENS4_6LayoutISD_NS5_IJSC_NSA_ILi0EEESW_EEEEENS5_IJNS4_10UnderscoreESZ_SZ_EEEEENS4_13SM90_TMA_LOADENS4_14ComposedLayoutINS4_7SwizzleILi3ELi4ELi3EEENS4_18smem_ptr_flag_bitsILi16EEENSV_INS5_IJNSA_ILi8EEENSA_ILi64EEEEEENS5_IJS19_SC_EEEEEEEvNS4_8identityENS4_23SM90_TMA_LOAD_MULTICASTES1D_vS1E_EENS_8epilogue10collective6detail29Sm90TmaWarpSpecializedAdapterINS1I_15DefaultEpilogueISK_SL_SL_NS1H_6thread17LinearCombinationISK_Li1EffLNS1M_9ScaleType4KindE0ELNS_15FloatRoundStyleE2ESK_EENS1_15EpilogueDefaultEEEEEvvEEEEvNT_6ParamsE,"a",@progbits
	.sectionflags	@""
	.align	4
.nv.constant0._ZN7cutlass13device_kernelINS_4gemm6kernel13GemmUniversalIN4cute5tupleIJiiiiEEENS1_10collective13CollectiveMmaINS1_34MainloopSm90TmaGmmaWarpSpecializedILi2ENS5_IJNS4_1CILi2EEENSA_ILi1EEESC_EEENS1_35KernelTmaWarpSpecializedCooperativeEEENS5_IJNSA_ILi256EEENSA_ILi48EEENSA_ILi128EEEEEENS_6half_tENS5_IJlSC_lEEESK_SL_NS4_8TiledMMAINS4_8MMA_AtomIJNS4_4SM904GMMA25MMA_64x16x16_F32F16F16_SSILNSP_5MajorE0ELSR_0ELNSP_7ScaleInE1ELSS_1EEEEEENS4_6LayoutISD_NS5_IJSC_NSA_ILi0EEESW_EEEEENS5_IJNS4_10UnderscoreESZ_SZ_EEEEENS4_13SM90_TMA_LOADENS4_14ComposedLayoutINS4_7SwizzleILi3ELi4ELi3EEENS4_18smem_ptr_flag_bitsILi16EEENSV_INS5_IJNSA_ILi8EEENSA_ILi64EEEEEENS5_IJS19_SC_EEEEEEEvNS4_8identityENS4_23SM90_TMA_LOAD_MULTICASTES1D_vS1E_EENS_8epilogue10collective6detail29Sm90TmaWarpSpecializedAdapterINS1I_15DefaultEpilogueISK_SL_SL_NS1H_6thread17LinearCombinationISK_Li1EffLNS1M_9ScaleType4KindE0ELNS_15FloatRoundStyleE2ESK_EENS1_15EpilogueDefaultEEEEEvvEEEEvNT_6ParamsE:
	.zero		1664


//--------------------- SYMBOLS --------------------------

	.type		.nv.reservedSmem.offset0,@object
	.size		.nv.reservedSmem.offset0,0x4
	.type		__assertfail,@function
